//
// Generated by NVIDIA NVVM Compiler
//
// Compiler Build ID: CL-36424714
// Cuda compilation tools, release 13.0, V13.0.88
// Based on NVVM 20.0.0
//

.version 9.0
.target sm_100
.address_size 64

	// .globl	_Z17avg_pool2d_kernelPKfPfiiiiiiiii

.visible .entry _Z17avg_pool2d_kernelPKfPfiiiiiiiii(
	.param .u64 .ptr .align 1 _Z17avg_pool2d_kernelPKfPfiiiiiiiii_param_0,
	.param .u64 .ptr .align 1 _Z17avg_pool2d_kernelPKfPfiiiiiiiii_param_1,
	.param .u32 _Z17avg_pool2d_kernelPKfPfiiiiiiiii_param_2,
	.param .u32 _Z17avg_pool2d_kernelPKfPfiiiiiiiii_param_3,
	.param .u32 _Z17avg_pool2d_kernelPKfPfiiiiiiiii_param_4,
	.param .u32 _Z17avg_pool2d_kernelPKfPfiiiiiiiii_param_5,
	.param .u32 _Z17avg_pool2d_kernelPKfPfiiiiiiiii_param_6,
	.param .u32 _Z17avg_pool2d_kernelPKfPfiiiiiiiii_param_7,
	.param .u32 _Z17avg_pool2d_kernelPKfPfiiiiiiiii_param_8,
	.param .u32 _Z17avg_pool2d_kernelPKfPfiiiiiiiii_param_9,
	.param .u32 _Z17avg_pool2d_kernelPKfPfiiiiiiiii_param_10
)
{
	.reg .pred 	%p<14>;
	.reg .b32 	%r<79>;
	.reg .b32 	%f<92>;
	.reg .b64 	%rd<16>;

	ld.param.u64 	%rd5, [_Z17avg_pool2d_kernelPKfPfiiiiiiiii_param_0];
	ld.param.u64 	%rd4, [_Z17avg_pool2d_kernelPKfPfiiiiiiiii_param_1];
	ld.param.u32 	%r42, [_Z17avg_pool2d_kernelPKfPfiiiiiiiii_param_2];
	ld.param.u32 	%r34, [_Z17avg_pool2d_kernelPKfPfiiiiiiiii_param_3];
	ld.param.u32 	%r35, [_Z17avg_pool2d_kernelPKfPfiiiiiiiii_param_4];
	ld.param.u32 	%r36, [_Z17avg_pool2d_kernelPKfPfiiiiiiiii_param_5];
	ld.param.u32 	%r37, [_Z17avg_pool2d_kernelPKfPfiiiiiiiii_param_6];
	ld.param.u32 	%r38, [_Z17avg_pool2d_kernelPKfPfiiiiiiiii_param_7];
	ld.param.u32 	%r39, [_Z17avg_pool2d_kernelPKfPfiiiiiiiii_param_8];
	ld.param.u32 	%r40, [_Z17avg_pool2d_kernelPKfPfiiiiiiiii_param_9];
	ld.param.u32 	%r41, [_Z17avg_pool2d_kernelPKfPfiiiiiiiii_param_10];
	cvta.to.global.u64 	%rd1, %rd5;
	mov.u32 	%r43, %ctaid.x;
	mov.u32 	%r44, %ntid.x;
	mov.u32 	%r45, %tid.x;
	mad.lo.s32 	%r1, %r43, %r44, %r45;
	mul.lo.s32 	%r46, %r34, %r42;
	mul.lo.s32 	%r47, %r46, %r37;
	mul.lo.s32 	%r48, %r47, %r38;
	setp.ge.s32 	%p1, %r1, %r48;
	@%p1 bra 	$L__BB0_20;
	div.s32 	%r49, %r1, %r38;
	mul.lo.s32 	%r50, %r49, %r38;
	sub.s32 	%r51, %r1, %r50;
	rem.s32 	%r52, %r49, %r37;
	mul.lo.s32 	%r2, %r38, %r37;
	mul.lo.s32 	%r53, %r52, %r40;
	sub.s32 	%r54, %r53, %r41;
	mul.lo.s32 	%r55, %r51, %r40;
	sub.s32 	%r56, %r55, %r41;
	add.s32 	%r57, %r54, %r39;
	add.s32 	%r58, %r56, %r39;
	max.s32 	%r70, %r54, 0;
	max.s32 	%r4, %r56, 0;
	min.s32 	%r5, %r57, %r35;
	min.s32 	%r6, %r58, %r36;
	setp.ge.s32 	%p2, %r70, %r5;
	mov.f32 	%f89, 0f00000000;
	mov.f32 	%f91, %f89;
	@%p2 bra 	$L__BB0_19;
	mul.lo.s32 	%r60, %r2, %r34;
	div.s32 	%r61, %r1, %r60;
	div.s32 	%r62, %r1, %r2;
	rem.s32 	%r63, %r62, %r34;
	mad.lo.s32 	%r64, %r61, %r34, %r63;
	mul.lo.s32 	%r7, %r64, %r35;
	sub.s32 	%r8, %r6, %r4;
	and.b32  	%r9, %r8, 15;
	add.s32 	%r10, %r9, -1;
	and.b32  	%r11, %r8, 7;
	add.s32 	%r12, %r11, -1;
	sub.s32 	%r13, %r4, %r6;
	and.b32  	%r14, %r8, 3;
	and.b32  	%r65, %r8, -16;
	neg.s32 	%r15, %r65;
	add.s64 	%rd2, %rd1, 32;
	mov.f32 	%f89, 0f00000000;
	mov.b32 	%r78, 0;
$L__BB0_3:
	setp.ge.s32 	%p3, %r4, %r6;
	@%p3 bra 	$L__BB0_17;
	setp.gt.u32 	%p4, %r13, -16;
	add.s32 	%r66, %r70, %r7;
	mul.lo.s32 	%r18, %r66, %r36;
	mov.u32 	%r75, %r4;
	@%p4 bra 	$L__BB0_7;
	add.s32 	%r72, %r4, %r18;
	mov.u32 	%r73, %r15;
	mov.u32 	%r75, %r4;
$L__BB0_6:
	.pragma "nounroll";
	mul.wide.s32 	%rd6, %r72, 4;
	add.s64 	%rd7, %rd2, %rd6;
	ld.global.f32 	%f22, [%rd7+-32];
	add.f32 	%f23, %f89, %f22;
	ld.global.f32 	%f24, [%rd7+-28];
	add.f32 	%f25, %f23, %f24;
	ld.global.f32 	%f26, [%rd7+-24];
	add.f32 	%f27, %f25, %f26;
	ld.global.f32 	%f28, [%rd7+-20];
	add.f32 	%f29, %f27, %f28;
	ld.global.f32 	%f30, [%rd7+-16];
	add.f32 	%f31, %f29, %f30;
	ld.global.f32 	%f32, [%rd7+-12];
	add.f32 	%f33, %f31, %f32;
	ld.global.f32 	%f34, [%rd7+-8];
	add.f32 	%f35, %f33, %f34;
	ld.global.f32 	%f36, [%rd7+-4];
	add.f32 	%f37, %f35, %f36;
	ld.global.f32 	%f38, [%rd7];
	add.f32 	%f39, %f37, %f38;
	ld.global.f32 	%f40, [%rd7+4];
	add.f32 	%f41, %f39, %f40;
	ld.global.f32 	%f42, [%rd7+8];
	add.f32 	%f43, %f41, %f42;
	ld.global.f32 	%f44, [%rd7+12];
	add.f32 	%f45, %f43, %f44;
	ld.global.f32 	%f46, [%rd7+16];
	add.f32 	%f47, %f45, %f46;
	ld.global.f32 	%f48, [%rd7+20];
	add.f32 	%f49, %f47, %f48;
	ld.global.f32 	%f50, [%rd7+24];
	add.f32 	%f51, %f49, %f50;
	ld.global.f32 	%f52, [%rd7+28];
	add.f32 	%f89, %f51, %f52;
	add.s32 	%r75, %r75, 16;
	add.s32 	%r73, %r73, 16;
	add.s32 	%r72, %r72, 16;
	setp.ne.s32 	%p5, %r73, 0;
	@%p5 bra 	$L__BB0_6;
$L__BB0_7:
	add.s32 	%r78, %r8, %r78;
	setp.eq.s32 	%p6, %r9, 0;
	@%p6 bra 	$L__BB0_17;
	setp.lt.u32 	%p7, %r10, 7;
	@%p7 bra 	$L__BB0_10;
	add.s32 	%r67, %r75, %r18;
	mul.wide.s32 	%rd8, %r67, 4;
	add.s64 	%rd9, %rd1, %rd8;
	ld.global.f32 	%f54, [%rd9];
	add.f32 	%f55, %f89, %f54;
	ld.global.f32 	%f56, [%rd9+4];
	add.f32 	%f57, %f55, %f56;
	ld.global.f32 	%f58, [%rd9+8];
	add.f32 	%f59, %f57, %f58;
	ld.global.f32 	%f60, [%rd9+12];
	add.f32 	%f61, %f59, %f60;
	ld.global.f32 	%f62, [%rd9+16];
	add.f32 	%f63, %f61, %f62;
	ld.global.f32 	%f64, [%rd9+20];
	add.f32 	%f65, %f63, %f64;
	ld.global.f32 	%f66, [%rd9+24];
	add.f32 	%f67, %f65, %f66;
	ld.global.f32 	%f68, [%rd9+28];
	add.f32 	%f89, %f67, %f68;
	add.s32 	%r75, %r75, 8;
$L__BB0_10:
	setp.eq.s32 	%p8, %r11, 0;
	@%p8 bra 	$L__BB0_17;
	setp.lt.u32 	%p9, %r12, 3;
	@%p9 bra 	$L__BB0_13;
	add.s32 	%r68, %r75, %r18;
	mul.wide.s32 	%rd10, %r68, 4;
	add.s64 	%rd11, %rd1, %rd10;
	ld.global.f32 	%f70, [%rd11];
	add.f32 	%f71, %f89, %f70;
	ld.global.f32 	%f72, [%rd11+4];
	add.f32 	%f73, %f71, %f72;
	ld.global.f32 	%f74, [%rd11+8];
	add.f32 	%f75, %f73, %f74;
	ld.global.f32 	%f76, [%rd11+12];
	add.f32 	%f89, %f75, %f76;
	add.s32 	%r75, %r75, 4;
$L__BB0_13:
	setp.eq.s32 	%p10, %r14, 0;
	@%p10 bra 	$L__BB0_17;
	setp.eq.s32 	%p11, %r14, 1;
	add.s32 	%r69, %r75, %r18;
	mul.wide.s32 	%rd12, %r69, 4;
	add.s64 	%rd3, %rd1, %rd12;
	ld.global.f32 	%f77, [%rd3];
	add.f32 	%f89, %f89, %f77;
	@%p11 bra 	$L__BB0_17;
	setp.eq.s32 	%p12, %r14, 2;
	ld.global.f32 	%f78, [%rd3+4];
	add.f32 	%f89, %f89, %f78;
	@%p12 bra 	$L__BB0_17;
	ld.global.f32 	%f79, [%rd3+8];
	add.f32 	%f89, %f89, %f79;
$L__BB0_17:
	add.s32 	%r70, %r70, 1;
	setp.ne.s32 	%p13, %r70, %r5;
	@%p13 bra 	$L__BB0_3;
	cvt.rn.f32.s32 	%f91, %r78;
$L__BB0_19:
	div.rn.f32 	%f80, %f89, %f91;
	cvta.to.global.u64 	%rd13, %rd4;
	mul.wide.s32 	%rd14, %r1, 4;
	add.s64 	%rd15, %rd13, %rd14;
	st.global.f32 	[%rd15], %f80;
$L__BB0_20:
	ret;

}


// ===== COMPILED SASS (sm_100) =====

	.target	sm_100

	.elftype	@"ET_EXEC"


//--------------------- .note.nv.tkinfo           --------------------------
	.section	.note.nv.tkinfo,"",@"SHT_NOTE"
	.sectionflags	@"SHF_NOTE_NV_TKINFO"
	.tkinfo
        /*0018*/ 	.word	0x00000002
        /*0030*/ 	.string	""
        /*0030*/ 	.string	"ptxas"
        /*0030*/ 	.string	"Cuda compilation tools, release 13.0, V13.0.88"
        /*0030*/ 	.string	"Build cuda_13.0.r13.0/compiler.36424714_0"
        /*0030*/ 	.string	"-arch sm_100 -m 64 "



//--------------------- .note.nv.cuinfo           --------------------------
	.section	.note.nv.cuinfo,"",@"SHT_NOTE"
	.sectionflags	@"SHF_NOTE_NV_CUINFO"
        /*0018*/ 	.short	0x0002
        /*001a*/ 	.short	0x0064
        /*001c*/ 	.short	0x0082
	.zero		2


//--------------------- .nv.info                  --------------------------
	.section	.nv.info,"",@"SHT_CUDA_INFO"
	.align	4


	//----- nvinfo : EIATTR_REGCOUNT
	.align		4
        /*0000*/ 	.byte	0x04, 0x2f
        /*0002*/ 	.short	(.L_1 - .L_0)
	.align		4
.L_0:
        /*0004*/ 	.word	index@(_Z17avg_pool2d_kernelPKfPfiiiiiiiii)
        /*0008*/ 	.word	0x0000001f


	//----- nvinfo : EIATTR_FRAME_SIZE
	.align		4
.L_1:
        /*000c*/ 	.byte	0x04, 0x11
        /*000e*/ 	.short	(.L_3 - .L_2)
	.align		4
.L_2:
        /*0010*/ 	.word	index@($__internal_0_$__cuda_sm3x_div_rn_noftz_f32_slowpath)
        /*0014*/ 	.word	0x00000000


	//----- nvinfo : EIATTR_FRAME_SIZE
	.align		4
.L_3:
        /*0018*/ 	.byte	0x04, 0x11
        /*001a*/ 	.short	(.L_5 - .L_4)
	.align		4
.L_4:
        /*001c*/ 	.word	index@(_Z17avg_pool2d_kernelPKfPfiiiiiiiii)
        /*0020*/ 	.word	0x00000000


	//----- nvinfo : EIATTR_MIN_STACK_SIZE
	.align		4
.L_5:
        /*0024*/ 	.byte	0x04, 0x12
        /*0026*/ 	.short	(.L_7 - .L_6)
	.align		4
.L_6:
        /*0028*/ 	.word	index@(_Z17avg_pool2d_kernelPKfPfiiiiiiiii)
        /*002c*/ 	.word	0x00000000
.L_7:


//--------------------- .nv.compat                --------------------------
	.section	.nv.compat,"",@"SHT_CUDA_COMPAT_INFO"
	.align	4
        /*0000*/ 	.byte	0x02, 0x09, 0x00, 0x00, 0x02, 0x02, 0x01, 0x00, 0x02, 0x05, 0x05, 0x00, 0x03, 0x07, 0x01, 0x01
        /*0010*/ 	.byte	0x02, 0x03, 0x00, 0x00, 0x02, 0x06, 0x01, 0x00, 0x04, 0x0b, 0x08, 0x00, 0x01, 0x00, 0x00, 0x00
        /*0020*/ 	.byte	0x00, 0x00, 0x00, 0x00


//--------------------- .nv.info._Z17avg_pool2d_kernelPKfPfiiiiiiiii --------------------------
	.section	.nv.info._Z17avg_pool2d_kernelPKfPfiiiiiiiii,"",@"SHT_CUDA_INFO"
	.sectionflags	@""
	.align	4


	//----- nvinfo : EIATTR_CUDA_API_VERSION
	.align		4
        /*0000*/ 	.byte	0x04, 0x37
        /*0002*/ 	.short	(.L_9 - .L_8)
.L_8:
        /*0004*/ 	.word	0x00000082


	//----- nvinfo : EIATTR_KPARAM_INFO
	.align		4
.L_9:
        /*0008*/ 	.byte	0x04, 0x17
        /*000a*/ 	.short	(.L_11 - .L_10)
.L_10:
        /*000c*/ 	.word	0x00000000
        /*0010*/ 	.short	0x000a
        /*0012*/ 	.short	0x0030
        /*0014*/ 	.byte	0x00, 0xf0, 0x11, 0x00


	//----- nvinfo : EIATTR_KPARAM_INFO
	.align		4
.L_11:
        /*0018*/ 	.byte	0x04, 0x17
        /*001a*/ 	.short	(.L_13 - .L_12)
.L_12:
        /*001c*/ 	.word	0x00000000
        /*0020*/ 	.short	0x0009
        /*0022*/ 	.short	0x002c
        /*0024*/ 	.byte	0x00, 0xf0, 0x11, 0x00


	//----- nvinfo : EIATTR_KPARAM_INFO
	.align		4
.L_13:
        /*0028*/ 	.byte	0x04, 0x17
        /*002a*/ 	.short	(.L_15 - .L_14)
.L_14:
        /*002c*/ 	.word	0x00000000
        /*0030*/ 	.short	0x0008
        /*0032*/ 	.short	0x0028
        /*0034*/ 	.byte	0x00, 0xf0, 0x11, 0x00


	//----- nvinfo : EIATTR_KPARAM_INFO
	.align		4
.L_15:
        /*0038*/ 	.byte	0x04, 0x17
        /*003a*/ 	.short	(.L_17 - .L_16)
.L_16:
        /*003c*/ 	.word	0x00000000
        /*0040*/ 	.short	0x0007
        /*0042*/ 	.short	0x0024
        /*0044*/ 	.byte	0x00, 0xf0, 0x11, 0x00


	//----- nvinfo : EIATTR_KPARAM_INFO
	.align		4
.L_17:
        /*0048*/ 	.byte	0x04, 0x17
        /*004a*/ 	.short	(.L_19 - .L_18)
.L_18:
        /*004c*/ 	.word	0x00000000
        /*0050*/ 	.short	0x0006
        /*0052*/ 	.short	0x0020
        /*0054*/ 	.byte	0x00, 0xf0, 0x11, 0x00


	//----- nvinfo : EIATTR_KPARAM_INFO
	.align		4
.L_19:
        /*0058*/ 	.byte	0x04, 0x17
        /*005a*/ 	.short	(.L_21 - .L_20)
.L_20:
        /*005c*/ 	.word	0x00000000
        /*0060*/ 	.short	0x0005
        /*0062*/ 	.short	0x001c
        /*0064*/ 	.byte	0x00, 0xf0, 0x11, 0x00


	//----- nvinfo : EIATTR_KPARAM_INFO
	.align		4
.L_21:
        /*0068*/ 	.byte	0x04, 0x17
        /*006a*/ 	.short	(.L_23 - .L_22)
.L_22:
        /*006c*/ 	.word	0x00000000
        /*0070*/ 	.short	0x0004
        /*0072*/ 	.short	0x0018
        /*0074*/ 	.byte	0x00, 0xf0, 0x11, 0x00


	//----- nvinfo : EIATTR_KPARAM_INFO
	.align		4
.L_23:
        /*0078*/ 	.byte	0x04, 0x17
        /*007a*/ 	.short	(.L_25 - .L_24)
.L_24:
        /*007c*/ 	.word	0x00000000
        /*0080*/ 	.short	0x0003
        /*0082*/ 	.short	0x0014
        /*0084*/ 	.byte	0x00, 0xf0, 0x11, 0x00


	//----- nvinfo : EIATTR_KPARAM_INFO
	.align		4
.L_25:
        /*0088*/ 	.byte	0x04, 0x17
        /*008a*/ 	.short	(.L_27 - .L_26)
.L_26:
        /*008c*/ 	.word	0x00000000
        /*0090*/ 	.short	0x0002
        /*0092*/ 	.short	0x0010
        /*0094*/ 	.byte	0x00, 0xf0, 0x11, 0x00


	//----- nvinfo : EIATTR_KPARAM_INFO
	.align		4
.L_27:
        /*0098*/ 	.byte	0x04, 0x17
        /*009a*/ 	.short	(.L_29 - .L_28)
.L_28:
        /*009c*/ 	.word	0x00000000
        /*00a0*/ 	.short	0x0001
        /*00a2*/ 	.short	0x0008
        /*00a4*/ 	.byte	0x00, 0xf5, 0x21, 0x00


	//----- nvinfo : EIATTR_KPARAM_INFO
	.align		4
.L_29:
        /*00a8*/ 	.byte	0x04, 0x17
        /*00aa*/ 	.short	(.L_31 - .L_30)
.L_30:
        /*00ac*/ 	.word	0x00000000
        /*00b0*/ 	.short	0x0000
        /*00b2*/ 	.short	0x0000
        /*00b4*/ 	.byte	0x00, 0xf5, 0x21, 0x00


	//----- nvinfo : EIATTR_SPARSE_MMA_MASK
	.align		4
.L_31:
        /*00b8*/ 	.byte	0x03, 0x50
        /*00ba*/ 	.short	0x0000


	//----- nvinfo : EIATTR_MAXREG_COUNT
	.align		4
        /*00bc*/ 	.byte	0x03, 0x1b
        /*00be*/ 	.short	0x00ff


	//----- nvinfo : EIATTR_MERCURY_ISA_VERSION
	.align		4
        /*00c0*/ 	.byte	0x03, 0x5f
        /*00c2*/ 	.short	0x0101


	//----- nvinfo : EIATTR_VRC_CTA_INIT_COUNT
	.align		4
        /*00c4*/ 	.byte	0x02, 0x4a
	.zero		1
	.zero		1


	//----- nvinfo : EIATTR_EXIT_INSTR_OFFSETS
	.align		4
        /*00c8*/ 	.byte	0x04, 0x1c
        /*00ca*/ 	.short	(.L_33 - .L_32)


	//   ....[0]....
.L_32:
        /*00cc*/ 	.word	0x000000b0


	//   ....[1]....
        /*00d0*/ 	.word	0x000012e0


	//----- nvinfo : EIATTR_CRS_STACK_SIZE
	.align		4
.L_33:
        /*00d4*/ 	.byte	0x04, 0x1e
        /*00d6*/ 	.short	(.L_35 - .L_34)
.L_34:
        /*00d8*/ 	.word	0x00000000


	//----- nvinfo : EIATTR_CBANK_PARAM_SIZE
	.align		4
.L_35:
        /*00dc*/ 	.byte	0x03, 0x19
        /*00de*/ 	.short	0x0034


	//----- nvinfo : EIATTR_PARAM_CBANK
	.align		4
        /*00e0*/ 	.byte	0x04, 0x0a
        /*00e2*/ 	.short	(.L_37 - .L_36)
	.align		4
.L_36:
        /*00e4*/ 	.word	index@(.nv.constant0._Z17avg_pool2d_kernelPKfPfiiiiiiiii)
        /*00e8*/ 	.short	0x0380
        /*00ea*/ 	.short	0x0034


	//----- nvinfo : EIATTR_SW_WAR
	.align		4
.L_37:
        /*00ec*/ 	.byte	0x04, 0x36
        /*00ee*/ 	.short	(.L_39 - .L_38)
.L_38:
        /*00f0*/ 	.word	0x00000008
.L_39:


//--------------------- .nv.callgraph             --------------------------
	.section	.nv.callgraph,"",@"SHT_CUDA_CALLGRAPH"
	.align	4
	.sectionentsize	8
	.align		4
        /*0000*/ 	.word	0x00000000
	.align		4
        /*0004*/ 	.word	0xffffffff
	.align		4
        /*0008*/ 	.word	0x00000000
	.align		4
        /*000c*/ 	.word	0xfffffffe
	.align		4
        /*0010*/ 	.word	0x00000000
	.align		4
        /*0014*/ 	.word	0xfffffffd
	.align		4
        /*0018*/ 	.word	0x00000000
	.align		4
        /*001c*/ 	.word	0xfffffffc


//--------------------- .text._Z17avg_pool2d_kernelPKfPfiiiiiiiii --------------------------
	.section	.text._Z17avg_pool2d_kernelPKfPfiiiiiiiii,"ax",@progbits
	.align	128
        .global         _Z17avg_pool2d_kernelPKfPfiiiiiiiii
        .type           _Z17avg_pool2d_kernelPKfPfiiiiiiiii,@function
        .size           _Z17avg_pool2d_kernelPKfPfiiiiiiiii,(.L_x_27 - _Z17avg_pool2d_kernelPKfPfiiiiiiiii)
        .other          _Z17avg_pool2d_kernelPKfPfiiiiiiiii,@"STO_CUDA_ENTRY STV_DEFAULT"
_Z17avg_pool2d_kernelPKfPfiiiiiiiii:
.text._Z17avg_pool2d_kernelPKfPfiiiiiiiii:
[----:B------:R-:W-:Y:S01]  /*0000*/  LDC R1, c[0x0][0x37c] ;  /* 0x0000df00ff017b82 */ /* 0x000fe20000000800 */
[----:B------:R-:W0:Y:S07]  /*0010*/  S2R R9, SR_TID.X ;  /* 0x0000000000097919 */ /* 0x000e2e0000002100 */
[----:B------:R-:W1:Y:S08]  /*0020*/  LDC.64 R2, c[0x0][0x390] ;  /* 0x0000e400ff027b82 */ /* 0x000e700000000a00 */
[----:B------:R-:W2:Y:S08]  /*0030*/  LDC.64 R6, c[0x0][0x3a0] ;  /* 0x0000e800ff067b82 */ /* 0x000eb00000000a00 */
[----:B------:R-:W0:Y:S08]  /*0040*/  S2UR UR4, SR_CTAID.X ;  /* 0x00000000000479c3 */ /* 0x000e300000002500 */
[----:B------:R-:W0:Y:S01]  /*0050*/  LDC R4, c[0x0][0x360] ;  /* 0x0000d800ff047b82 */ /* 0x000e220000000800 */
[----:B-1----:R-:W-:-:S04]  /*0060*/  IMAD R5, R3, R2, RZ ;  /* 0x0000000203057224 */ /* 0x002fc800078e02ff */
[----:B--2---:R-:W-:-:S04]  /*0070*/  IMAD R0, R5, R6, RZ ;  /* 0x0000000605007224 */ /* 0x004fc800078e02ff */
[----:B------:R-:W-:Y:S02]  /*0080*/  IMAD R5, R0, R7, RZ ;  /* 0x0000000700057224 */ /* 0x000fe400078e02ff */
[----:B0-----:R-:W-:-:S05]  /*0090*/  IMAD R4, R4, UR4, R9 ;  /* 0x0000000404047c24 */ /* 0x001fca000f8e0209 */
[----:B------:R-:W-:-:S13]  /*00a0*/  ISETP.GE.AND P0, PT, R4, R5, PT ;  /* 0x000000050400720c */ /* 0x000fda0003f06270 */
[----:B------:R-:W-:Y:S05]  /*00b0*/  @P0 EXIT ;  /* 0x000000000000094d */ /* 0x000fea0003800000 */
[----:B------:R-:W-:Y:S01]  /*00c0*/  IABS R11, R7 ;  /* 0x00000007000b7213 */ /* 0x000fe20000000000 */
[----:B------:R-:W0:Y:S01]  /*00d0*/  LDC.64 R12, c[0x0][0x398] ;  /* 0x0000e600ff0c7b82 */ /* 0x000e220000000a00 */
[----:B------:R-:W-:Y:S01]  /*00e0*/  IABS R10, R4 ;  /* 0x00000004000a7213 */ /* 0x000fe20000000000 */
[----:B------:R-:W1:Y:S01]  /*00f0*/  LDCU.64 UR6, c[0x0][0x3a8] ;  /* 0x00007500ff0677ac */ /* 0x000e620008000a00 */
[----:B------:R-:W2:Y:S01]  /*0100*/  I2F.RP R2, R11 ;  /* 0x0000000b00027306 */ /* 0x000ea20000209400 */
[----:B------:R-:W-:Y:S01]  /*0110*/  BSSY.RECONVERGENT B2, `(.L_x_0) ;  /* 0x000010a000027945 */ /* 0x000fe20003800200 */
[----:B------:R-:W3:Y:S06]  /*0120*/  LDCU.64 UR4, c[0x0][0x358] ;  /* 0x00006b00ff0477ac */ /* 0x000eec0008000a00 */
[----:B--2---:R-:W2:Y:S02]  /*0130*/  MUFU.RCP R2, R2 ;  /* 0x0000000200027308 */ /* 0x004ea40000001000 */
[----:B--2---:R-:W-:Y:S01]  /*0140*/  VIADD R8, R2, 0xffffffe ;  /* 0x0ffffffe02087836 */ /* 0x004fe20000000000 */
[----:B------:R-:W-:-:S05]  /*0150*/  IABS R2, R6 ;  /* 0x0000000600027213 */ /* 0x000fca0000000000 */
[----:B------:R2:W4:Y:S02]  /*0160*/  F2I.FTZ.U32.TRUNC.NTZ R9, R8 ;  /* 0x0000000800097305 */ /* 0x000524000021f000 */
[----:B--2---:R-:W-:Y:S02]  /*0170*/  IMAD.MOV.U32 R8, RZ, RZ, RZ ;  /* 0x000000ffff087224 */ /* 0x004fe400078e00ff */
[----:B----4-:R-:W-:-:S04]  /*0180*/  IMAD.MOV R0, RZ, RZ, -R9 ;  /* 0x000000ffff007224 */ /* 0x010fc800078e0a09 */
[----:B------:R-:W-:Y:S01]  /*0190*/  IMAD R5, R0, R11, RZ ;  /* 0x0000000b00057224 */ /* 0x000fe200078e02ff */
[----:B------:R-:W-:Y:S02]  /*01a0*/  MOV R0, R10 ;  /* 0x0000000a00007202 */ /* 0x000fe40000000f00 */
[----:B------:R-:W2:Y:S01]  /*01b0*/  I2F.RP R10, R2 ;  /* 0x00000002000a7306 */ /* 0x000ea20000209400 */
[----:B------:R-:W-:-:S06]  /*01c0*/  IMAD.HI.U32 R9, R9, R5, R8 ;  /* 0x0000000509097227 */ /* 0x000fcc00078e0008 */
[----:B------:R-:W-:-:S04]  /*01d0*/  IMAD.HI.U32 R5, R9, R0, RZ ;  /* 0x0000000009057227 */ /* 0x000fc800078e00ff */
[----:B------:R-:W-:-:S04]  /*01e0*/  IMAD.MOV R8, RZ, RZ, -R5 ;  /* 0x000000ffff087224 */ /* 0x000fc800078e0a05 */
[C---:B------:R-:W-:Y:S01]  /*01f0*/  IMAD R8, R11.reuse, R8, R0 ;  /* 0x000000080b087224 */ /* 0x040fe200078e0200 */
[----:B--2---:R-:W2:Y:S04]  /*0200*/  MUFU.RCP R10, R10 ;  /* 0x0000000a000a7308 */ /* 0x004ea80000001000 */
[----:B------:R-:W-:-:S13]  /*0210*/  ISETP.GT.U32.AND P1, PT, R11, R8, PT ;  /* 0x000000080b00720c */ /* 0x000fda0003f24070 */
[-C--:B------:R-:W-:Y:S01]  /*0220*/  @!P1 IADD3 R8, PT, PT, R8, -R11.reuse, RZ ;  /* 0x8000000b08089210 */ /* 0x080fe20007ffe0ff */
[----:B--2---:R-:W-:Y:S02]  /*0230*/  VIADD R9, R10, 0xffffffe ;  /* 0x0ffffffe0a097836 */ /* 0x004fe40000000000 */
[----:B------:R-:W-:Y:S01]  /*0240*/  @!P1 VIADD R5, R5, 0x1 ;  /* 0x0000000105059836 */ /* 0x000fe20000000000 */
[----:B------:R-:W-:Y:S02]  /*0250*/  ISETP.GE.U32.AND P0, PT, R8, R11, PT ;  /* 0x0000000b0800720c */ /* 0x000fe40003f06070 */
[----:B------:R-:W-:Y:S01]  /*0260*/  LOP3.LUT R8, R4, R7, RZ, 0x3c, !PT ;  /* 0x0000000704087212 */ /* 0x000fe200078e3cff */
[----:B------:R-:W2:Y:S01]  /*0270*/  F2I.FTZ.U32.TRUNC.NTZ R9, R9 ;  /* 0x0000000900097305 */ /* 0x000ea2000021f000 */
[----:B------:R-:W-:Y:S02]  /*0280*/  ISETP.NE.AND P1, PT, R7, RZ, PT ;  /* 0x000000ff0700720c */ /* 0x000fe40003f25270 */
[----:B------:R-:W-:Y:S01]  /*0290*/  ISETP.GE.AND P2, PT, R8, RZ, PT ;  /* 0x000000ff0800720c */ /* 0x000fe20003f46270 */
[----:B------:R-:W-:-:S06]  /*02a0*/  HFMA2 R8, -RZ, RZ, 0, 0 ;  /* 0x00000000ff087431 */ /* 0x000fcc00000001ff */
[----:B------:R-:W-:Y:S01]  /*02b0*/  @P0 IADD3 R5, PT, PT, R5, 0x1, RZ ;  /* 0x0000000105050810 */ /* 0x000fe20007ffe0ff */
[----:B--2---:R-:W-:-:S05]  /*02c0*/  IMAD.MOV R11, RZ, RZ, -R9 ;  /* 0x000000ffff0b7224 */ /* 0x004fca00078e0a09 */
[----:B------:R-:W-:Y:S01]  /*02d0*/  @!P2 IMAD.MOV R5, RZ, RZ, -R5 ;  /* 0x000000ffff05a224 */ /* 0x000fe200078e0a05 */
[----:B------:R-:W-:Y:S01]  /*02e0*/  @!P1 LOP3.LUT R5, RZ, R7, RZ, 0x33, !PT ;  /* 0x00000007ff059212 */ /* 0x000fe200078e33ff */
[----:B------:R-:W-:-:S03]  /*02f0*/  IMAD R11, R11, R2, RZ ;  /* 0x000000020b0b7224 */ /* 0x000fc600078e02ff */
[----:B------:R-:W-:Y:S01]  /*0300*/  IABS R10, R5 ;  /* 0x00000005000a7213 */ /* 0x000fe20000000000 */
[----:B------:R-:W-:Y:S01]  /*0310*/  IMAD.HI.U32 R8, R9, R11, R8 ;  /* 0x0000000b09087227 */ /* 0x000fe200078e0008 */
[C---:B------:R-:W-:Y:S02]  /*0320*/  ISETP.GE.AND P2, PT, R5.reuse, RZ, PT ;  /* 0x000000ff0500720c */ /* 0x040fe40003f46270 */
[----:B------:R-:W-:Y:S01]  /*0330*/  IADD3 R5, PT, PT, -R5, RZ, RZ ;  /* 0x000000ff05057210 */ /* 0x000fe20007ffe1ff */
[----:B------:R-:W-:-:S04]  /*0340*/  IMAD.MOV.U32 R9, RZ, RZ, R10 ;  /* 0x000000ffff097224 */ /* 0x000fc800078e000a */
[----:B------:R-:W-:-:S04]  /*0350*/  IMAD.HI.U32 R8, R8, R9, RZ ;  /* 0x0000000908087227 */ /* 0x000fc800078e00ff */
[----:B------:R-:W-:Y:S02]  /*0360*/  IMAD.MOV R8, RZ, RZ, -R8 ;  /* 0x000000ffff087224 */ /* 0x000fe400078e0a08 */
[----:B------:R-:W-:Y:S02]  /*0370*/  IMAD R5, R7, R5, R4 ;  /* 0x0000000507057224 */ /* 0x000fe400078e0204 */
[C---:B------:R-:W-:Y:S02]  /*0380*/  IMAD R9, R2.reuse, R8, R9 ;  /* 0x0000000802097224 */ /* 0x040fe400078e0209 */
[----:B------:R-:W1:Y:S03]  /*0390*/  LDC R8, c[0x0][0x3b0] ;  /* 0x0000ec00ff087b82 */ /* 0x000e660000000800 */
[----:B------:R-:W-:-:S13]  /*03a0*/  ISETP.GT.U32.AND P0, PT, R2, R9, PT ;  /* 0x000000090200720c */ /* 0x000fda0003f04070 */
[----:B------:R-:W-:Y:S02]  /*03b0*/  @!P0 IADD3 R9, PT, PT, R9, -R2, RZ ;  /* 0x8000000209098210 */ /* 0x000fe40007ffe0ff */
[----:B------:R-:W-:Y:S02]  /*03c0*/  ISETP.NE.AND P0, PT, R6, RZ, PT ;  /* 0x000000ff0600720c */ /* 0x000fe40003f05270 */
[----:B------:R-:W-:-:S13]  /*03d0*/  ISETP.GT.U32.AND P1, PT, R2, R9, PT ;  /* 0x000000090200720c */ /* 0x000fda0003f24070 */
[----:B------:R-:W-:-:S04]  /*03e0*/  @!P1 IMAD.IADD R9, R9, 0x1, -R2 ;  /* 0x0000000109099824 */ /* 0x000fc800078e0a02 */
[----:B------:R-:W-:Y:S01]  /*03f0*/  @!P2 IMAD.MOV R9, RZ, RZ, -R9 ;  /* 0x000000ffff09a224 */ /* 0x000fe200078e0a09 */
[----:B------:R-:W-:Y:S01]  /*0400*/  @!P0 LOP3.LUT R9, RZ, R6, RZ, 0x33, !PT ;  /* 0x00000006ff098212 */ /* 0x000fe200078e33ff */
[----:B------:R-:W-:-:S04]  /*0410*/  IMAD R6, R6, R7, RZ ;  /* 0x0000000706067224 */ /* 0x000fc800078e02ff */
[----:B-1----:R-:W-:-:S05]  /*0420*/  IMAD R9, R9, UR7, -R8 ;  /* 0x0000000709097c24 */ /* 0x002fca000f8e0a08 */
[----:B0-----:R-:W-:Y:S01]  /*0430*/  VIADDMNMX R14, R9, UR6, R12, PT ;  /* 0x00000006090e7c46 */ /* 0x001fe2000b80010c */
[----:B------:R-:W-:Y:S01]  /*0440*/  IMAD R12, R5, UR7, -R8 ;  /* 0x00000007050c7c24 */ /* 0x000fe2000f8e0a08 */
[----:B------:R-:W-:Y:S01]  /*0450*/  VIMNMX R9, PT, PT, RZ, R9, !PT ;  /* 0x00000009ff097248 */ /* 0x000fe20007fe0100 */
[----:B------:R-:W-:Y:S02]  /*0460*/  IMAD.MOV.U32 R5, RZ, RZ, RZ ;  /* 0x000000ffff057224 */ /* 0x000fe400078e00ff */
[----:B------:R-:W-:Y:S01]  /*0470*/  IMAD.MOV.U32 R8, RZ, RZ, RZ ;  /* 0x000000ffff087224 */ /* 0x000fe200078e00ff */
[----:B------:R-:W-:Y:S02]  /*0480*/  ISETP.GE.AND P0, PT, R9, R14, PT ;  /* 0x0000000e0900720c */ /* 0x000fe40003f06270 */
[----:B------:R-:W-:Y:S02]  /*0490*/  VIADDMNMX R13, R12, UR6, R13, PT ;  /* 0x000000060c0d7c46 */ /* 0x000fe4000b80010d */
[----:B------:R-:W-:-:S09]  /*04a0*/  VIMNMX R12, PT, PT, RZ, R12, !PT ;  /* 0x0000000cff0c7248 */ /* 0x000fd20007fe0100 */
[----:B---3--:R-:W-:Y:S05]  /*04b0*/  @P0 BRA `(.L_x_1) ;  /* 0x0000000c003c0947 */ /* 0x008fea0003800000 */
[-C--:B------:R-:W-:Y:S01]  /*04c0*/  IABS R15, R6.reuse ;  /* 0x00000006000f7213 */ /* 0x080fe20000000000 */
[-C--:B------:R-:W-:Y:S01]  /*04d0*/  IMAD R5, R6, R3.reuse, RZ ;  /* 0x0000000306057224 */ /* 0x080fe200078e02ff */
[----:B------:R-:W-:Y:S01]  /*04e0*/  IABS R2, R3 ;  /* 0x0000000300027213 */ /* 0x000fe20000000000 */
[----:B------:R-:W-:Y:S01]  /*04f0*/  BSSY.RECONVERGENT B1, `(.L_x_2) ;  /* 0x00000ca000017945 */ /* 0x000fe20003800200 */
[----:B------:R-:W0:Y:S01]  /*0500*/  I2F.RP R7, R15 ;  /* 0x0000000f00077306 */ /* 0x000e220000209400 */
[----:B------:R-:W-:Y:S02]  /*0510*/  IABS R17, R6 ;  /* 0x0000000600117213 */ /* 0x000fe40000000000 */
[----:B------:R-:W-:Y:S02]  /*0520*/  IABS R8, R5 ;  /* 0x0000000500087213 */ /* 0x000fe40000000000 */
[----:B------:R-:W-:-:S03]  /*0530*/  IADD3 R18, PT, PT, RZ, -R17, RZ ;  /* 0x80000011ff127210 */ /* 0x000fc60007ffe0ff */
[----:B------:R-:W1:Y:S08]  /*0540*/  I2F.RP R19, R2 ;  /* 0x0000000200137306 */ /* 0x000e700000209400 */
[----:B0-----:R-:W0:Y:S08]  /*0550*/  MUFU.RCP R7, R7 ;  /* 0x0000000700077308 */ /* 0x001e300000001000 */
[----:B-1----:R-:W-:Y:S01]  /*0560*/  MUFU.RCP R19, R19 ;  /* 0x0000001300137308 */ /* 0x002fe20000001000 */
[----:B0-----:R-:W-:-:S07]  /*0570*/  IADD3 R10, PT, PT, R7, 0xffffffe, RZ ;  /* 0x0ffffffe070a7810 */ /* 0x001fce0007ffe0ff */
[----:B------:R0:W1:Y:S02]  /*0580*/  F2I.FTZ.U32.TRUNC.NTZ R11, R10 ;  /* 0x0000000a000b7305 */ /* 0x000064000021f000 */
[----:B0-----:R-:W-:Y:S02]  /*0590*/  IMAD.MOV.U32 R10, RZ, RZ, RZ ;  /* 0x000000ffff0a7224 */ /* 0x001fe400078e00ff */
[----:B-1----:R-:W-:-:S04]  /*05a0*/  IMAD.MOV R16, RZ, RZ, -R11 ;  /* 0x000000ffff107224 */ /* 0x002fc800078e0a0b */
[----:B------:R-:W-:Y:S02]  /*05b0*/  IMAD R7, R16, R15, RZ ;  /* 0x0000000f10077224 */ /* 0x000fe400078e02ff */
[----:B------:R-:W0:Y:S02]  /*05c0*/  I2F.RP R16, R8 ;  /* 0x0000000800107306 */ /* 0x000e240000209400 */
[----:B------:R-:W-:-:S04]  /*05d0*/  IMAD.HI.U32 R11, R11, R7, R10 ;  /* 0x000000070b0b7227 */ /* 0x000fc800078e000a */
[----:B------:R-:W-:Y:S02]  /*05e0*/  VIADD R7, R19, 0xffffffe ;  /* 0x0ffffffe13077836 */ /* 0x000fe40000000000 */
[----:B------:R-:W-:-:S04]  /*05f0*/  IMAD.HI.U32 R17, R11, R0, RZ ;  /* 0x000000000b117227 */ /* 0x000fc800078e00ff */
[----:B------:R-:W-:Y:S01]  /*0600*/  IMAD R18, R17, R18, R0 ;  /* 0x0000001211127224 */ /* 0x000fe200078e0200 */
[----:B------:R-:W1:Y:S04]  /*0610*/  F2I.FTZ.U32.TRUNC.NTZ R7, R7 ;  /* 0x0000000700077305 */ /* 0x000e68000021f000 */
[----:B------:R-:W-:-:S04]  /*0620*/  ISETP.GT.U32.AND P1, PT, R15, R18, PT ;  /* 0x000000120f00720c */ /* 0x000fc80003f24070 */
[----:B0-----:R-:W0:Y:S01]  /*0630*/  MUFU.RCP R16, R16 ;  /* 0x0000001000107308 */ /* 0x001e220000001000 */
[----:B-1----:R-:W-:-:S08]  /*0640*/  IMAD.MOV R21, RZ, RZ, -R7 ;  /* 0x000000ffff157224 */ /* 0x002fd000078e0a07 */
[----:B------:R-:W-:Y:S02]  /*0650*/  @!P1 IMAD.IADD R18, R18, 0x1, -R15 ;  /* 0x0000000112129824 */ /* 0x000fe400078e0a0f */
[----:B------:R-:W-:Y:S01]  /*0660*/  @!P1 VIADD R17, R17, 0x1 ;  /* 0x0000000111119836 */ /* 0x000fe20000000000 */
[----:B------:R-:W-:Y:S02]  /*0670*/  ISETP.NE.AND P1, PT, R6, RZ, PT ;  /* 0x000000ff0600720c */ /* 0x000fe40003f25270 */
[----:B------:R-:W-:Y:S02]  /*0680*/  ISETP.GE.U32.AND P0, PT, R18, R15, PT ;  /* 0x0000000f1200720c */ /* 0x000fe40003f06070 */
[----:B------:R-:W-:Y:S02]  /*0690*/  LOP3.LUT R15, R4, R6, RZ, 0x3c, !PT ;  /* 0x00000006040f7212 */ /* 0x000fe400078e3cff */
[----:B0-----:R-:W-:Y:S02]  /*06a0*/  IADD3 R10, PT, PT, R16, 0xffffffe, RZ ;  /* 0x0ffffffe100a7810 */ /* 0x001fe40007ffe0ff */
[----:B------:R-:W-:-:S02]  /*06b0*/  ISETP.GE.AND P2, PT, R15, RZ, PT ;  /* 0x000000ff0f00720c */ /* 0x000fc40003f46270 */
[----:B------:R0:W1:Y:S01]  /*06c0*/  F2I.FTZ.U32.TRUNC.NTZ R11, R10 ;  /* 0x0000000a000b7305 */ /* 0x000062000021f000 */
[----:B------:R-:W-:-:S04]  /*06d0*/  IABS R16, R5 ;  /* 0x0000000500107213 */ /* 0x000fc80000000000 */
[----:B------:R-:W-:Y:S01]  /*06e0*/  @P0 IADD3 R17, PT, PT, R17, 0x1, RZ ;  /* 0x0000000111110810 */ /* 0x000fe20007ffe0ff */
[----:B0-----:R-:W-:-:S04]  /*06f0*/  IMAD.MOV.U32 R10, RZ, RZ, RZ ;  /* 0x000000ffff0a7224 */ /* 0x001fc800078e00ff */
[----:B------:R-:W-:Y:S02]  /*0700*/  IMAD.MOV.U32 R15, RZ, RZ, R17 ;  /* 0x000000ffff0f7224 */ /* 0x000fe400078e0011 */
[----:B------:R-:W-:Y:S02]  /*0710*/  IMAD R17, R21, R2, RZ ;  /* 0x0000000215117224 */ /* 0x000fe400078e02ff */
[----:B-1----:R-:W-:Y:S01]  /*0720*/  IMAD.MOV R19, RZ, RZ, -R11 ;  /* 0x000000ffff137224 */ /* 0x002fe200078e0a0b */
[----:B------:R-:W-:Y:S02]  /*0730*/  @!P2 IADD3 R15, PT, PT, -R15, RZ, RZ ;  /* 0x000000ff0f0fa210 */ /* 0x000fe40007ffe1ff */
[----:B------:R-:W-:Y:S01]  /*0740*/  @!P1 LOP3.LUT R15, RZ, R6, RZ, 0x33, !PT ;  /* 0x00000006ff0f9212 */ /* 0x000fe200078e33ff */
[----:B------:R-:W-:-:S03]  /*0750*/  IMAD.MOV.U32 R6, RZ, RZ, RZ ;  /* 0x000000ffff067224 */ /* 0x000fc600078e00ff */
[----:B------:R-:W-:Y:S01]  /*0760*/  ISETP.GE.AND P4, PT, R15, RZ, PT ;  /* 0x000000ff0f00720c */ /* 0x000fe20003f86270 */
[----:B------:R-:W-:Y:S01]  /*0770*/  IMAD.HI.U32 R6, R7, R17, R6 ;  /* 0x0000001107067227 */ /* 0x000fe200078e0006 */
[----:B------:R-:W-:-:S03]  /*0780*/  IABS R17, R15 ;  /* 0x0000000f00117213 */ /* 0x000fc60000000000 */
[----:B------:R-:W-:Y:S02]  /*0790*/  IMAD R7, R19, R8, RZ ;  /* 0x0000000813077224 */ /* 0x000fe400078e02ff */
[----:B------:R-:W-:-:S04]  /*07a0*/  IMAD.HI.U32 R6, R6, R17, RZ ;  /* 0x0000001106067227 */ /* 0x000fc800078e00ff */
[----:B------:R-:W-:Y:S01]  /*07b0*/  IMAD.HI.U32 R11, R11, R7, R10 ;  /* 0x000000070b0b7227 */ /* 0x000fe200078e000a */
[----:B------:R-:W-:-:S03]  /*07c0*/  IADD3 R7, PT, PT, RZ, -R16, RZ ;  /* 0x80000010ff077210 */ /* 0x000fc60007ffe0ff */
[----:B------:R-:W-:Y:S02]  /*07d0*/  IMAD.MOV R6, RZ, RZ, -R6 ;  /* 0x000000ffff067224 */ /* 0x000fe400078e0a06 */
[----:B------:R-:W-:-:S04]  /*07e0*/  IMAD.HI.U32 R11, R11, R0, RZ ;  /* 0x000000000b0b7227 */ /* 0x000fc800078e00ff */
[----:B------:R-:W-:Y:S01]  /*07f0*/  IMAD R7, R11, R7, R0 ;  /* 0x000000070b077224 */ /* 0x000fe200078e0200 */
[----:B------:R-:W-:Y:S01]  /*0800*/  LOP3.LUT R0, R4, R5, RZ, 0x3c, !PT ;  /* 0x0000000504007212 */ /* 0x000fe200078e3cff */
[----:B------:R-:W-:-:S03]  /*0810*/  IMAD R17, R2, R6, R17 ;  /* 0x0000000602117224 */ /* 0x000fc600078e0211 */
[----:B------:R-:W-:Y:S02]  /*0820*/  ISETP.GT.U32.AND P3, PT, R8, R7, PT ;  /* 0x000000070800720c */ /* 0x000fe40003f64070 */
[----:B------:R-:W-:Y:S02]  /*0830*/  ISETP.GT.U32.AND P0, PT, R2, R17, PT ;  /* 0x000000110200720c */ /* 0x000fe40003f04070 */
[----:B------:R-:W-:-:S09]  /*0840*/  ISETP.GE.AND P1, PT, R0, RZ, PT ;  /* 0x000000ff0000720c */ /* 0x000fd20003f26270 */
[----:B------:R-:W-:Y:S02]  /*0850*/  @!P3 IMAD.IADD R7, R7, 0x1, -R8 ;  /* 0x000000010707b824 */ /* 0x000fe400078e0a08 */
[----:B------:R-:W-:Y:S01]  /*0860*/  @!P0 IADD3 R17, PT, PT, R17, -R2, RZ ;  /* 0x8000000211118210 */ /* 0x000fe20007ffe0ff */
[----:B------:R-:W-:Y:S01]  /*0870*/  @!P3 VIADD R11, R11, 0x1 ;  /* 0x000000010b0bb836 */ /* 0x000fe20000000000 */
[----:B------:R-:W-:Y:S02]  /*0880*/  ISETP.NE.AND P3, PT, R5, RZ, PT ;  /* 0x000000ff0500720c */ /* 0x000fe40003f65270 */
[----:B------:R-:W-:Y:S02]  /*0890*/  ISETP.GE.U32.AND P2, PT, R7, R8, PT ;  /* 0x000000080700720c */ /* 0x000fe40003f46070 */
[----:B------:R-:W-:Y:S01]  /*08a0*/  ISETP.GT.U32.AND P0, PT, R2, R17, PT ;  /* 0x000000110200720c */ /* 0x000fe20003f04070 */
[----:B------:R-:W0:Y:S10]  /*08b0*/  LDC.64 R6, c[0x0][0x380] ;  /* 0x0000e000ff067b82 */ /* 0x000e340000000a00 */
[----:B------:R-:W-:Y:S01]  /*08c0*/  @P2 VIADD R11, R11, 0x1 ;  /* 0x000000010b0b2836 */ /* 0x000fe20000000000 */
[----:B------:R-:W-:Y:S01]  /*08d0*/  ISETP.NE.AND P2, PT, R3, RZ, PT ;  /* 0x000000ff0300720c */ /* 0x000fe20003f45270 */
[----:B------:R-:W-:Y:S01]  /*08e0*/  @!P0 IMAD.IADD R17, R17, 0x1, -R2 ;  /* 0x0000000111118824 */ /* 0x000fe200078e0a02 */
[----:B------:R-:W-:-:S02]  /*08f0*/  IADD3 R2, PT, PT, R12, -R13, RZ ;  /* 0x8000000d0c027210 */ /* 0x000fc40007ffe0ff */
[----:B------:R-:W-:Y:S01]  /*0900*/  MOV R0, R11 ;  /* 0x0000000b00007202 */ /* 0x000fe20000000f00 */
[----:B------:R-:W-:Y:S01]  /*0910*/  IMAD.MOV.U32 R10, RZ, RZ, R17 ;  /* 0x000000ffff0a7224 */ /* 0x000fe200078e0011 */
[----:B------:R-:W-:-:S03]  /*0920*/  IADD3 R11, PT, PT, -R12, R13, RZ ;  /* 0x0000000d0c0b7210 */ /* 0x000fc60007ffe1ff */
[----:B------:R-:W-:Y:S01]  /*0930*/  @!P1 IMAD.MOV R0, RZ, RZ, -R0 ;  /* 0x000000ffff009224 */ /* 0x000fe200078e0a00 */
[----:B------:R-:W-:Y:S01]  /*0940*/  @!P3 LOP3.LUT R0, RZ, R5, RZ, 0x33, !PT ;  /* 0x00000005ff00b212 */ /* 0x000fe200078e33ff */
[----:B------:R-:W-:Y:S01]  /*0950*/  @!P4 IMAD.MOV R10, RZ, RZ, -R10 ;  /* 0x000000ffff0ac224 */ /* 0x000fe200078e0a0a */
[C---:B------:R-:W-:Y:S02]  /*0960*/  LOP3.LUT R17, R11.reuse, 0xf, RZ, 0xc0, !PT ;  /* 0x0000000f0b117812 */ /* 0x040fe400078ec0ff */
[----:B------:R-:W-:Y:S02]  /*0970*/  LOP3.LUT R16, R11, 0x7, RZ, 0xc0, !PT ;  /* 0x000000070b107812 */ /* 0x000fe400078ec0ff */
[-C--:B------:R-:W-:Y:S01]  /*0980*/  @!P2 LOP3.LUT R10, RZ, R3.reuse, RZ, 0x33, !PT ;  /* 0x00000003ff0aa212 */ /* 0x080fe200078e33ff */
[----:B------:R-:W-:Y:S01]  /*0990*/  VIADD R5, R17, 0xffffffff ;  /* 0xffffffff11057836 */ /* 0x000fe20000000000 */
[----:B------:R-:W-:Y:S01]  /*09a0*/  ISETP.GT.U32.AND P2, PT, R2, -0x10, PT ;  /* 0xfffffff00200780c */ /* 0x000fe20003f44070 */
[----:B------:R-:W-:Y:S01]  /*09b0*/  VIADD R8, R16, 0xffffffff ;  /* 0xffffffff10087836 */ /* 0x000fe20000000000 */
[----:B0-----:R-:W-:Y:S01]  /*09c0*/  IADD3 R2, P3, PT, R6, 0x20, RZ ;  /* 0x0000002006027810 */ /* 0x001fe20007f7e0ff */
[----:B------:R-:W-:Y:S01]  /*09d0*/  IMAD R10, R0, R3, R10 ;  /* 0x00000003000a7224 */ /* 0x000fe200078e020a */
[----:B------:R-:W-:-:S02]  /*09e0*/  LOP3.LUT R0, R11, 0xfffffff0, RZ, 0xc0, !PT ;  /* 0xfffffff00b007812 */ /* 0x000fc400078ec0ff */
[----:B------:R-:W-:Y:S01]  /*09f0*/  ISETP.GE.U32.AND P1, PT, R5, 0x7, PT ;  /* 0x000000070500780c */ /* 0x000fe20003f26070 */
[----:B------:R-:W-:Y:S01]  /*0a00*/  IMAD.MOV.U32 R5, RZ, RZ, RZ ;  /* 0x000000ffff057224 */ /* 0x000fe200078e00ff */
[----:B------:R-:W-:Y:S01]  /*0a10*/  ISETP.GE.U32.AND P0, PT, R8, 0x3, PT ;  /* 0x000000030800780c */ /* 0x000fe20003f06070 */
[----:B------:R-:W-:Y:S01]  /*0a20*/  IMAD.MOV R0, RZ, RZ, -R0 ;  /* 0x000000ffff007224 */ /* 0x000fe200078e0a00 */
[----:B------:R-:W-:Y:S02]  /*0a30*/  IADD3.X R3, PT, PT, RZ, R7, RZ, P3, !PT ;  /* 0x00000007ff037210 */ /* 0x000fe40001ffe4ff */
[----:B------:R-:W-:Y:S02]  /*0a40*/  MOV R8, RZ ;  /* 0x000000ff00087202 */ /* 0x000fe40000000f00 */
[----:B------:R-:W-:-:S07]  /*0a50*/  LOP3.LUT R15, R11, 0x3, RZ, 0xc0, !PT ;  /* 0x000000030b0f7812 */ /* 0x000fce00078ec0ff */
.L_x_12:
[----:B------:R-:W-:Y:S01]  /*0a60*/  ISETP.GE.AND P3, PT, R12, R13, PT ;  /* 0x0000000d0c00720c */ /* 0x000fe20003f66270 */
[----:B------:R-:W-:-:S12]  /*0a70*/  BSSY.RECONVERGENT B0, `(.L_x_3) ;  /* 0x000006e000007945 */ /* 0x000fd80003800200 */
[----:B------:R-:W-:Y:S05]  /*0a80*/  @P3 BRA `(.L_x_4) ;  /* 0x0000000400b03947 */ /* 0x000fea0003800000 */
[----:B------:R-:W0:Y:S01]  /*0a90*/  LDCU UR6, c[0x0][0x398] ;  /* 0x00007300ff0677ac */ /* 0x000e220008000800 */
[----:B------:R-:W-:Y:S01]  /*0aa0*/  BSSY.RECONVERGENT B3, `(.L_x_5) ;  /* 0x000002f000037945 */ /* 0x000fe20003800200 */
[----:B------:R-:W-:Y:S02]  /*0ab0*/  ISETP.NE.AND P4, PT, R17, RZ, PT ;  /* 0x000000ff1100720c */ /* 0x000fe40003f85270 */
[----:B------:R-:W-:Y:S01]  /*0ac0*/  MOV R18, R12 ;  /* 0x0000000c00127202 */ /* 0x000fe20000000f00 */
[----:B0-----:R-:W-:Y:S01]  /*0ad0*/  IMAD R19, R10, UR6, R9 ;  /* 0x000000060a137c24 */ /* 0x001fe2000f8e0209 */
[----:B------:R-:W-:Y:S09]  /*0ae0*/  @P2 BRA `(.L_x_6) ;  /* 0x0000000000a82947 */ /* 0x000ff20003800000 */
[----:B------:R-:W0:Y:S01]  /*0af0*/  LDCU UR6, c[0x0][0x39c] ;  /* 0x00007380ff0677ac */ /* 0x000e220008000800 */
[----:B------:R-:W-:Y:S01]  /*0b00*/  IMAD.MOV.U32 R20, RZ, RZ, R0 ;  /* 0x000000ffff147224 */ /* 0x000fe200078e0000 */
[----:B------:R-:W-:Y:S01]  /*0b10*/  MOV R18, R12 ;  /* 0x0000000c00127202 */ /* 0x000fe20000000f00 */
[----:B0-----:R-:W-:-:S07]  /*0b20*/  IMAD R21, R19, UR6, R12 ;  /* 0x0000000613157c24 */ /* 0x001fce000f8e020c */
.L_x_7:
[----:B------:R-:W-:-:S05]  /*0b30*/  IMAD.WIDE R6, R21, 0x4, R2 ;  /* 0x0000000415067825 */ /* 0x000fca00078e0202 */
[----:B------:R-:W2:Y:S04]  /*0b40*/  LDG.E R26, desc[UR4][R6.64+-0x20] ;  /* 0xffffe004061a7981 */ /* 0x000ea8000c1e1900 */
[----:B------:R-:W3:Y:S04]  /*0b50*/  LDG.E R25, desc[UR4][R6.64+-0x1c] ;  /* 0xffffe40406197981 */ /* 0x000ee8000c1e1900 */
[----:B------:R-:W4:Y:S04]  /*0b60*/  LDG.E R24, desc[UR4][R6.64+-0x18] ;  /* 0xffffe80406187981 */ /* 0x000f28000c1e1900 */
[----:B------:R-:W5:Y:S04]  /*0b70*/  LDG.E R23, desc[UR4][R6.64+-0x14] ;  /* 0xffffec0406177981 */ /* 0x000f68000c1e1900 */
[----:B------:R-:W5:Y:S01]  /*0b80*/  LDG.E R22, desc[UR4][R6.64+-0x10] ;  /* 0xfffff00406167981 */ /* 0x000f62000c1e1900 */
[----:B--2---:R-:W-:-:S03]  /*0b90*/  FADD R26, R26, R5 ;  /* 0x000000051a1a7221 */ /* 0x004fc60000000000 */
[----:B------:R-:W2:Y:S01]  /*0ba0*/  LDG.E R5, desc[UR4][R6.64+-0xc] ;  /* 0xfffff40406057981 */ /* 0x000ea2000c1e1900 */
[----:B---3--:R-:W-:-:S03]  /*0bb0*/  FADD R27, R26, R25 ;  /* 0x000000191a1b7221 */ /* 0x008fc60000000000 */
[----:B------:R-:W3:Y:S01]  /*0bc0*/  LDG.E R25, desc[UR4][R6.64+-0x8] ;  /* 0xfffff80406197981 */ /* 0x000ee2000c1e1900 */
[----:B----4-:R-:W-:-:S03]  /*0bd0*/  FADD R26, R27, R24 ;  /* 0x000000181b1a7221 */ /* 0x010fc60000000000 */
[----:B------:R-:W4:Y:S01]  /*0be0*/  LDG.E R24, desc[UR4][R6.64+-0x4] ;  /* 0xfffffc0406187981 */ /* 0x000f22000c1e1900 */
[----:B-----5:R-:W-:-:S03]  /*0bf0*/  FADD R27, R26, R23 ;  /* 0x000000171a1b7221 */ /* 0x020fc60000000000 */
[----:B------:R-:W5:Y:S01]  /*0c00*/  LDG.E R23, desc[UR4][R6.64] ;  /* 0x0000000406177981 */ /* 0x000f62000c1e1900 */
[----:B------:R-:W-:-:S03]  /*0c10*/  FADD R26, R27, R22 ;  /* 0x000000161b1a7221 */ /* 0x000fc60000000000 */
        /* <DEDUP_REMOVED lines=10> */
[----:B------:R-:W5:Y:S04]  /*0cc0*/  LDG.E R22, desc[UR4][R6.64+0x18] ;  /* 0x0000180406167981 */ /* 0x000f68000c1e1900 */
[----:B------:R-:W5:Y:S01]  /*0cd0*/  LDG.E R26, desc[UR4][R6.64+0x1c] ;  /* 0x00001c04061a7981 */ /* 0x000f62000c1e1900 */
[----:B------:R-:W-:Y:S01]  /*0ce0*/  VIADD R20, R20, 0x10 ;  /* 0x0000001014147836 */ /* 0x000fe20000000000 */
[----:B------:R-:W-:Y:S01]  /*0cf0*/  IADD3 R18, PT, PT, R18, 0x10, RZ ;  /* 0x0000001012127810 */ /* 0x000fe20007ffe0ff */
[----:B------:R-:W-:-:S03]  /*0d00*/  VIADD R21, R21, 0x10 ;  /* 0x0000001015157836 */ /* 0x000fc60000000000 */
[----:B------:R-:W-:Y:S01]  /*0d10*/  ISETP.NE.AND P3, PT, R20, RZ, PT ;  /* 0x000000ff1400720c */ /* 0x000fe20003f65270 */
[----:B--2---:R-:W-:-:S04]  /*0d20*/  FADD R28, R28, R5 ;  /* 0x000000051c1c7221 */ /* 0x004fc80000000000 */
[----:B---3--:R-:W-:-:S04]  /*0d30*/  FADD R25, R28, R25 ;  /* 0x000000191c197221 */ /* 0x008fc80000000000 */
[----:B----4-:R-:W-:-:S04]  /*0d40*/  FADD R24, R25, R24 ;  /* 0x0000001819187221 */ /* 0x010fc80000000000 */
[----:B-----5:R-:W-:-:S04]  /*0d50*/  FADD R23, R24, R23 ;  /* 0x0000001718177221 */ /* 0x020fc80000000000 */
[----:B------:R-:W-:-:S04]  /*0d60*/  FADD R23, R23, R22 ;  /* 0x0000001617177221 */ /* 0x000fc80000000000 */
[----:B------:R-:W-:Y:S01]  /*0d70*/  FADD R5, R23, R26 ;  /* 0x0000001a17057221 */ /* 0x000fe20000000000 */
[----:B------:R-:W-:Y:S06]  /*0d80*/  @P3 BRA `(.L_x_7) ;  /* 0xfffffffc00683947 */ /* 0x000fec000383ffff */
.L_x_6:
[----:B------:R-:W-:Y:S05]  /*0d90*/  BSYNC.RECONVERGENT B3 ;  /* 0x0000000000037941 */ /* 0x000fea0003800200 */
.L_x_5:
[----:B------:R-:W-:Y:S01]  /*0da0*/  IADD3 R8, PT, PT, R11, R8, RZ ;  /* 0x000000080b087210 */ /* 0x000fe20007ffe0ff */
[----:B------:R-:W-:Y:S06]  /*0db0*/  @!P4 BRA `(.L_x_4) ;  /* 0x0000000000e4c947 */ /* 0x000fec0003800000 */
[----:B------:R-:W-:Y:S01]  /*0dc0*/  BSSY.RECONVERGENT B3, `(.L_x_8) ;  /* 0x0000018000037945 */ /* 0x000fe20003800200 */
[----:B------:R-:W-:-:S03]  /*0dd0*/  ISETP.NE.AND P3, PT, R16, RZ, PT ;  /* 0x000000ff1000720c */ /* 0x000fc60003f65270 */
[----:B------:R-:W-:Y:S10]  /*0de0*/  @!P1 BRA `(.L_x_9) ;  /* 0x0000000000549947 */ /* 0x000ff40003800000 */
[----:B------:R-:W0:Y:S01]  /*0df0*/  LDC.64 R6, c[0x0][0x380] ;  /* 0x0000e000ff067b82 */ /* 0x000e220000000a00 */
[----:B------:R-:W1:Y:S02]  /*0e00*/  LDCU UR6, c[0x0][0x39c] ;  /* 0x00007380ff0677ac */ /* 0x000e640008000800 */
[----:B-1----:R-:W-:-:S04]  /*0e10*/  IMAD R21, R19, UR6, R18 ;  /* 0x0000000613157c24 */ /* 0x002fc8000f8e0212 */
[----:B0-----:R-:W-:-:S05]  /*0e20*/  IMAD.WIDE R6, R21, 0x4, R6 ;  /* 0x0000000415067825 */ /* 0x001fca00078e0206 */
[----:B------:R-:W2:Y:S04]  /*0e30*/  LDG.E R26, desc[UR4][R6.64] ;  /* 0x00000004061a7981 */ /* 0x000ea8000c1e1900 */
[----:B------:R-:W3:Y:S04]  /*0e40*/  LDG.E R25, desc[UR4][R6.64+0x4] ;  /* 0x0000040406197981 */ /* 0x000ee8000c1e1900 */
[----:B------:R-:W4:Y:S04]  /*0e50*/  LDG.E R28, desc[UR4][R6.64+0x8] ;  /* 0x00000804061c7981 */ /* 0x000f28000c1e1900 */
[----:B------:R-:W5:Y:S04]  /*0e60*/  LDG.E R23, desc[UR4][R6.64+0xc] ;  /* 0x00000c0406177981 */ /* 0x000f68000c1e1900 */
[----:B------:R-:W5:Y:S04]  /*0e70*/  LDG.E R22, desc[UR4][R6.64+0x10] ;  /* 0x0000100406167981 */ /* 0x000f68000c1e1900 */
[----:B------:R-:W5:Y:S04]  /*0e80*/  LDG.E R21, desc[UR4][R6.64+0x14] ;  /* 0x0000140406157981 */ /* 0x000f68000c1e1900 */
[----:B------:R-:W5:Y:S04]  /*0e90*/  LDG.E R20, desc[UR4][R6.64+0x18] ;  /* 0x0000180406147981 */ /* 0x000f68000c1e1900 */
[----:B------:R-:W5:Y:S01]  /*0ea0*/  LDG.E R24, desc[UR4][R6.64+0x1c] ;  /* 0x00001c0406187981 */ /* 0x000f62000c1e1900 */
[----:B------:R-:W-:-:S02]  /*0eb0*/  VIADD R18, R18, 0x8 ;  /* 0x0000000812127836 */ /* 0x000fc40000000000 */
[----:B--2---:R-:W-:-:S04]  /*0ec0*/  FADD R26, R5, R26 ;  /* 0x0000001a051a7221 */ /* 0x004fc80000000000 */
[----:B---3--:R-:W-:-:S04]  /*0ed0*/  FADD R25, R26, R25 ;  /* 0x000000191a197221 */ /* 0x008fc80000000000 */
[----:B----4-:R-:W-:-:S04]  /*0ee0*/  FADD R28, R25, R28 ;  /* 0x0000001c191c7221 */ /* 0x010fc80000000000 */
[----:B-----5:R-:W-:-:S04]  /*0ef0*/  FADD R23, R28, R23 ;  /* 0x000000171c177221 */ /* 0x020fc80000000000 */
[----:B------:R-:W-:-:S04]  /*0f00*/  FADD R22, R23, R22 ;  /* 0x0000001617167221 */ /* 0x000fc80000000000 */
[----:B------:R-:W-:-:S04]  /*0f10*/  FADD R21, R22, R21 ;  /* 0x0000001516157221 */ /* 0x000fc80000000000 */
[----:B------:R-:W-:-:S04]  /*0f20*/  FADD R21, R21, R20 ;  /* 0x0000001415157221 */ /* 0x000fc80000000000 */
[----:B------:R-:W-:-:S07]  /*0f30*/  FADD R5, R21, R24 ;  /* 0x0000001815057221 */ /* 0x000fce0000000000 */
.L_x_9:
[----:B------:R-:W-:Y:S05]  /*0f40*/  BSYNC.RECONVERGENT B3 ;  /* 0x0000000000037941 */ /* 0x000fea0003800200 */
.L_x_8:
[----:B------:R-:W-:Y:S05]  /*0f50*/  @!P3 BRA `(.L_x_4) ;  /* 0x00000000007cb947 */ /* 0x000fea0003800000 */
        /* <DEDUP_REMOVED lines=10> */
[----:B------:R-:W5:Y:S01]  /*1000*/  LDG.E R25, desc[UR4][R6.64+0xc] ;  /* 0x00000c0406197981 */ /* 0x000f62000c1e1900 */
[----:B------:R-:W-:Y:S01]  /*1010*/  IADD3 R18, PT, PT, R18, 0x4, RZ ;  /* 0x0000000412127810 */ /* 0x000fe20007ffe0ff */
[----:B--2---:R-:W-:-:S04]  /*1020*/  FADD R20, R5, R20 ;  /* 0x0000001405147221 */ /* 0x004fc80000000000 */
[----:B---3--:R-:W-:-:S04]  /*1030*/  FADD R20, R20, R21 ;  /* 0x0000001514147221 */ /* 0x008fc80000000000 */
[----:B----4-:R-:W-:-:S04]  /*1040*/  FADD R20, R20, R23 ;  /* 0x0000001714147221 */ /* 0x010fc80000000000 */
[----:B-----5:R-:W-:-:S07]  /*1050*/  FADD R5, R20, R25 ;  /* 0x0000001914057221 */ /* 0x020fce0000000000 */
.L_x_11:
[----:B------:R-:W-:Y:S05]  /*1060*/  BSYNC.RECONVERGENT B3 ;  /* 0x0000000000037941 */ /* 0x000fea0003800200 */
.L_x_10:
[----:B------:R-:W-:Y:S05]  /*1070*/  @!P3 BRA `(.L_x_4) ;  /* 0x000000000034b947 */ /* 0x000fea0003800000 */
[----:B------:R-:W0:Y:S01]  /*1080*/  LDC.64 R6, c[0x0][0x380] ;  /* 0x0000e000ff067b82 */ /* 0x000e220000000a00 */
[----:B------:R-:W1:Y:S02]  /*1090*/  LDCU UR6, c[0x0][0x39c] ;  /* 0x00007380ff0677ac */ /* 0x000e640008000800 */
[----:B-1----:R-:W-:-:S04]  /*10a0*/  IMAD R19, R19, UR6, R18 ;  /* 0x0000000613137c24 */ /* 0x002fc8000f8e0212 */
[----:B0-----:R-:W-:-:S05]  /*10b0*/  IMAD.WIDE R6, R19, 0x4, R6 ;  /* 0x0000000413067825 */ /* 0x001fca00078e0206 */
[----:B------:R-:W2:Y:S01]  /*10c0*/  LDG.E R18, desc[UR4][R6.64] ;  /* 0x0000000406127981 */ /* 0x000ea2000c1e1900 */
[----:B------:R-:W-:Y:S01]  /*10d0*/  ISETP.NE.AND P3, PT, R15, 0x1, PT ;  /* 0x000000010f00780c */ /* 0x000fe20003f65270 */
[----:B--2---:R-:W-:-:S12]  /*10e0*/  FADD R5, R5, R18 ;  /* 0x0000001205057221 */ /* 0x004fd80000000000 */
[----:B------:R-:W-:Y:S05]  /*10f0*/  @!P3 BRA `(.L_x_4) ;  /* 0x000000000014b947 */ /* 0x000fea0003800000 */
[----:B------:R-:W-:Y:S01]  /*1100*/  ISETP.NE.AND P3, PT, R15, 0x2, PT ;  /* 0x000000020f00780c */ /* 0x000fe20003f65270 */
[----:B------:R-:W2:-:S12]  /*1110*/  LDG.E R18, desc[UR4][R6.64+0x4] ;  /* 0x0000040406127981 */ /* 0x000e98000c1e1900 */
[----:B------:R-:W3:Y:S01]  /*1120*/  @P3 LDG.E R20, desc[UR4][R6.64+0x8] ;  /* 0x0000080406143981 */ /* 0x000ee2000c1e1900 */
[----:B--2---:R-:W-:-:S04]  /*1130*/  FADD R5, R5, R18 ;  /* 0x0000001205057221 */ /* 0x004fc80000000000 */
[----:B---3--:R-:W-:-:S07]  /*1140*/  @P3 FADD R5, R5, R20 ;  /* 0x0000001405053221 */ /* 0x008fce0000000000 */
.L_x_4:
[----:B------:R-:W-:Y:S05]  /*1150*/  BSYNC.RECONVERGENT B0 ;  /* 0x0000000000007941 */ /* 0x000fea0003800200 */
.L_x_3:
[----:B------:R-:W-:-:S05]  /*1160*/  VIADD R9, R9, 0x1 ;  /* 0x0000000109097836 */ /* 0x000fca0000000000 */
[----:B------:R-:W-:-:S13]  /*1170*/  ISETP.NE.AND P3, PT, R9, R14, PT ;  /* 0x0000000e0900720c */ /* 0x000fda0003f65270 */
[----:B------:R-:W-:Y:S05]  /*1180*/  @P3 BRA `(.L_x_12) ;  /* 0xfffffff800343947 */ /* 0x000fea000383ffff */
[----:B------:R-:W-:Y:S05]  /*1190*/  BSYNC.RECONVERGENT B1 ;  /* 0x0000000000017941 */ /* 0x000fea0003800200 */
.L_x_2:
[----:B------:R-:W-:-:S07]  /*11a0*/  I2FP.F32.S32 R8, R8 ;  /* 0x0000000800087245 */ /* 0x000fce0000201400 */
.L_x_1:
[----:B------:R-:W-:Y:S05]  /*11b0*/  BSYNC.RECONVERGENT B2 ;  /* 0x0000000000027941 */ /* 0x000fea0003800200 */
.L_x_0:
[----:B------:R-:W0:Y:S01]  /*11c0*/  MUFU.RCP R3, R8 ;  /* 0x0000000800037308 */ /* 0x000e220000001000 */
[----:B------:R-:W-:Y:S07]  /*11d0*/  BSSY.RECONVERGENT B0, `(.L_x_13) ;  /* 0x000000d000007945 */ /* 0x000fee0003800200 */
[----:B------:R-:W1:Y:S01]  /*11e0*/  FCHK P0, R5, R8 ;  /* 0x0000000805007302 */ /* 0x000e620000000000 */
[----:B0-----:R-:W-:-:S04]  /*11f0*/  FFMA R0, R3, -R8, 1 ;  /* 0x3f80000003007423 */ /* 0x001fc80000000808 */
[----:B------:R-:W-:-:S04]  /*1200*/  FFMA R0, R3, R0, R3 ;  /* 0x0000000003007223 */ /* 0x000fc80000000003 */
[----:B------:R-:W-:-:S04]  /*1210*/  FFMA R2, R0, R5, RZ ;  /* 0x0000000500027223 */ /* 0x000fc800000000ff */
[----:B------:R-:W-:-:S04]  /*1220*/  FFMA R3, R2, -R8, R5 ;  /* 0x8000000802037223 */ /* 0x000fc80000000005 */
[----:B------:R-:W-:Y:S01]  /*1230*/  FFMA R7, R0, R3, R2 ;  /* 0x0000000300077223 */ /* 0x000fe20000000002 */
[----:B-1----:R-:W-:Y:S06]  /*1240*/  @!P0 BRA `(.L_x_14) ;  /* 0x0000000000148947 */ /* 0x002fec0003800000 */
[----:B------:R-:W-:Y:S01]  /*1250*/  MOV R0, R5 ;  /* 0x0000000500007202 */ /* 0x000fe20000000f00 */
[----:B------:R-:W-:Y:S01]  /*1260*/  IMAD.MOV.U32 R3, RZ, RZ, R8 ;  /* 0x000000ffff037224 */ /* 0x000fe200078e0008 */
[----:B------:R-:W-:-:S07]  /*1270*/  MOV R2, 0x1290 ;  /* 0x0000129000027802 */ /* 0x000fce0000000f00 */
[----:B------:R-:W-:Y:S05]  /*1280*/  CALL.REL.NOINC `($__internal_0_$__cuda_sm3x_div_rn_noftz_f32_slowpath) ;  /* 0x0000000000187944 */ /* 0x000fea0003c00000 */
[----:B------:R-:W-:-:S07]  /*1290*/  MOV R7, R0 ;  /* 0x0000000000077202 */ /* 0x000fce0000000f00 */
.L_x_14:
[----:B------:R-:W-:Y:S05]  /*12a0*/  BSYNC.RECONVERGENT B0 ;  /* 0x0000000000007941 */ /* 0x000fea0003800200 */
.L_x_13:
[----:B------:R-:W0:Y:S02]  /*12b0*/  LDC.64 R2, c[0x0][0x388] ;  /* 0x0000e200ff027b82 */ /* 0x000e240000000a00 */
[----:B0-----:R-:W-:-:S05]  /*12c0*/  IMAD.WIDE R4, R4, 0x4, R2 ;  /* 0x0000000404047825 */ /* 0x001fca00078e0202 */
[----:B------:R-:W-:Y:S01]  /*12d0*/  STG.E desc[UR4][R4.64], R7 ;  /* 0x0000000704007986 */ /* 0x000fe2000c101904 */
[----:B------:R-:W-:Y:S05]  /*12e0*/  EXIT ;  /* 0x000000000000794d */ /* 0x000fea0003800000 */
        .weak           $__internal_0_$__cuda_sm3x_div_rn_noftz_f32_slowpath
        .type           $__internal_0_$__cuda_sm3x_div_rn_noftz_f32_slowpath,@function
        .size           $__internal_0_$__cuda_sm3x_div_rn_noftz_f32_slowpath,(.L_x_27 - $__internal_0_$__cuda_sm3x_div_rn_noftz_f32_slowpath)
$__internal_0_$__cuda_sm3x_div_rn_noftz_f32_slowpath:
[----:B------:R-:W-:Y:S01]  /*12f0*/  SHF.R.U32.HI R6, RZ, 0x17, R3 ;  /* 0x00000017ff067819 */ /* 0x000fe20000011603 */
[----:B------:R-:W-:Y:S01]  /*1300*/  BSSY.RECONVERGENT B1, `(.L_x_15) ;  /* 0x0000062000017945 */ /* 0x000fe20003800200 */
[----:B------:R-:W-:Y:S02]  /*1310*/  SHF.R.U32.HI R5, RZ, 0x17, R0 ;  /* 0x00000017ff057819 */ /* 0x000fe40000011600 */
[----:B------:R-:W-:Y:S02]  /*1320*/  LOP3.LUT R10, R6, 0xff, RZ, 0xc0, !PT ;  /* 0x000000ff060a7812 */ /* 0x000fe400078ec0ff */
[----:B------:R-:W-:-:S03]  /*1330*/  LOP3.LUT R8, R5, 0xff, RZ, 0xc0, !PT ;  /* 0x000000ff05087812 */ /* 0x000fc600078ec0ff */
[----:B------:R-:W-:Y:S01]  /*1340*/  VIADD R7, R10, 0xffffffff ;  /* 0xffffffff0a077836 */ /* 0x000fe20000000000 */
[----:B------:R-:W-:-:S04]  /*1350*/  IADD3 R6, PT, PT, R8, -0x1, RZ ;  /* 0xffffffff08067810 */ /* 0x000fc80007ffe0ff */
[----:B------:R-:W-:-:S04]  /*1360*/  ISETP.GT.U32.AND P0, PT, R7, 0xfd, PT ;  /* 0x000000fd0700780c */ /* 0x000fc80003f04070 */
[----:B------:R-:W-:-:S13]  /*1370*/  ISETP.GT.U32.OR P0, PT, R6, 0xfd, P0 ;  /* 0x000000fd0600780c */ /* 0x000fda0000704470 */
[----:B------:R-:W-:Y:S01]  /*1380*/  @!P0 IMAD.MOV.U32 R5, RZ, RZ, RZ ;  /* 0x000000ffff058224 */ /* 0x000fe200078e00ff */
[----:B------:R-:W-:Y:S06]  /*1390*/  @!P0 BRA `(.L_x_16) ;  /* 0x00000000005c8947 */ /* 0x000fec0003800000 */
[----:B------:R-:W-:Y:S02]  /*13a0*/  FSETP.GTU.FTZ.AND P0, PT, |R0|, +INF , PT ;  /* 0x7f8000000000780b */ /* 0x000fe40003f1c200 */
[----:B------:R-:W-:-:S04]  /*13b0*/  FSETP.GTU.FTZ.AND P1, PT, |R3|, +INF , PT ;  /* 0x7f8000000300780b */ /* 0x000fc80003f3c200 */
[----:B------:R-:W-:-:S13]  /*13c0*/  PLOP3.LUT P0, PT, P0, P1, PT, 0xf8, 0x8f ;  /* 0x00000000008f781c */ /* 0x000fda0000703f70 */
[----:B------:R-:W-:Y:S05]  /*13d0*/  @P0 BRA `(.L_x_17) ;  /* 0x00000004004c0947 */ /* 0x000fea0003800000 */
[----:B------:R-:W-:-:S13]  /*13e0*/  LOP3.LUT P0, RZ, R3, 0x7fffffff, R0, 0xc8, !PT ;  /* 0x7fffffff03ff7812 */ /* 0x000fda000780c800 */
[----:B------:R-:W-:Y:S05]  /*13f0*/  @!P0 BRA `(.L_x_18) ;  /* 0x00000004003c8947 */ /* 0x000fea0003800000 */
[C---:B------:R-:W-:Y:S02]  /*1400*/  FSETP.NEU.FTZ.AND P1, PT, |R0|.reuse, +INF , PT ;  /* 0x7f8000000000780b */ /* 0x040fe40003f3d200 */
[----:B------:R-:W-:Y:S02]  /*1410*/  FSETP.NEU.FTZ.AND P2, PT, |R3|, +INF , PT ;  /* 0x7f8000000300780b */ /* 0x000fe40003f5d200 */
[----:B------:R-:W-:-:S11]  /*1420*/  FSETP.NEU.FTZ.AND P0, PT, |R0|, +INF , PT ;  /* 0x7f8000000000780b */ /* 0x000fd60003f1d200 */
[----:B------:R-:W-:Y:S05]  /*1430*/  @!P2 BRA !P1, `(.L_x_18) ;  /* 0x00000004002ca947 */ /* 0x000fea0004800000 */
[----:B------:R-:W-:-:S04]  /*1440*/  LOP3.LUT P1, RZ, R0, 0x7fffffff, RZ, 0xc0, !PT ;  /* 0x7fffffff00ff7812 */ /* 0x000fc8000782c0ff */
[----:B------:R-:W-:-:S13]  /*1450*/  PLOP3.LUT P1, PT, P2, P1, PT, 0x2f, 0xf2 ;  /* 0x0000000000f2781c */ /* 0x000fda0001722577 */
[----:B------:R-:W-:Y:S05]  /*1460*/  @P1 BRA `(.L_x_19) ;  /* 0x0000000400181947 */ /* 0x000fea0003800000 */
[----:B------:R-:W-:-:S04]  /*1470*/  LOP3.LUT P1, RZ, R3, 0x7fffffff, RZ, 0xc0, !PT ;  /* 0x7fffffff03ff7812 */ /* 0x000fc8000782c0ff */
[----:B------:R-:W-:-:S13]  /*1480*/  PLOP3.LUT P0, PT, P0, P1, PT, 0x2f, 0xf2 ;  /* 0x0000000000f2781c */ /* 0x000fda0000702577 */
[----:B------:R-:W-:Y:S05]  /*1490*/  @P0 BRA `(.L_x_20) ;  /* 0x0000000400000947 */ /* 0x000fea0003800000 */
[----:B------:R-:W-:Y:S02]  /*14a0*/  ISETP.GE.AND P0, PT, R6, RZ, PT ;  /* 0x000000ff0600720c */ /* 0x000fe40003f06270 */
[----:B------:R-:W-:-:S11]  /*14b0*/  ISETP.GE.AND P1, PT, R7, RZ, PT ;  /* 0x000000ff0700720c */ /* 0x000fd60003f26270 */
[----:B------:R-:W-:Y:S01]  /*14c0*/  @P0 MOV R5, RZ ;  /* 0x000000ff00050202 */ /* 0x000fe20000000f00 */
[----:B------:R-:W-:Y:S02]  /*14d0*/  @!P0 IMAD.MOV.U32 R5, RZ, RZ, -0x40 ;  /* 0xffffffc0ff058424 */ /* 0x000fe400078e00ff */
[----:B------:R-:W-:Y:S01]  /*14e0*/  @!P0 FFMA R0, R0, 1.84467440737095516160e+19, RZ ;  /* 0x5f80000000008823 */ /* 0x000fe200000000ff */
[----:B------:R-:W-:Y:S02]  /*14f0*/  @!P1 FFMA R3, R3, 1.84467440737095516160e+19, RZ ;  /* 0x5f80000003039823 */ /* 0x000fe400000000ff */
[----:B------:R-:W-:-:S07]  /*1500*/  @!P1 IADD3 R5, PT, PT, R5, 0x40, RZ ;  /* 0x0000004005059810 */ /* 0x000fce0007ffe0ff */
.L_x_16:
[----:B------:R-:W-:Y:S01]  /*1510*/  LEA R6, R10, 0xc0800000, 0x17 ;  /* 0xc08000000a067811 */ /* 0x000fe200078eb8ff */
[----:B------:R-:W-:Y:S04]  /*1520*/  BSSY.RECONVERGENT B2, `(.L_x_21) ;  /* 0x0000036000027945 */ /* 0x000fe80003800200 */
[----:B------:R-:W-:Y:S01]  /*1530*/  IMAD.IADD R6, R3, 0x1, -R6 ;  /* 0x0000000103067824 */ /* 0x000fe200078e0a06 */
[----:B------:R-:W-:-:S03]  /*1540*/  IADD3 R3, PT, PT, R8, -0x7f, RZ ;  /* 0xffffff8108037810 */ /* 0x000fc60007ffe0ff */
[----:B------:R0:W1:Y:S01]  /*1550*/  MUFU.RCP R7, R6 ;  /* 0x0000000600077308 */ /* 0x0000620000001000 */
[----:B------:R-:W-:Y:S01]  /*1560*/  FADD.FTZ R9, -R6, -RZ ;  /* 0x800000ff06097221 */ /* 0x000fe20000010100 */
[C---:B------:R-:W-:Y:S01]  /*1570*/  IMAD R0, R3.reuse, -0x800000, R0 ;  /* 0xff80000003007824 */ /* 0x040fe200078e0200 */
[----:B0-----:R-:W-:-:S05]  /*1580*/  IADD3 R6, PT, PT, R3, 0x7f, -R10 ;  /* 0x0000007f03067810 */ /* 0x001fca0007ffe80a */
[----:B------:R-:W-:Y:S02]  /*1590*/  IMAD.IADD R6, R6, 0x1, R5 ;  /* 0x0000000106067824 */ /* 0x000fe400078e0205 */
[----:B-1----:R-:W-:-:S04]  /*15a0*/  FFMA R8, R7, R9, 1 ;  /* 0x3f80000007087423 */ /* 0x002fc80000000009 */
[----:B------:R-:W-:-:S04]  /*15b0*/  FFMA R12, R7, R8, R7 ;  /* 0x00000008070c7223 */ /* 0x000fc80000000007 */
[----:B------:R-:W-:-:S04]  /*15c0*/  FFMA R7, R0, R12, RZ ;  /* 0x0000000c00077223 */ /* 0x000fc800000000ff */
[----:B------:R-:W-:-:S04]  /*15d0*/  FFMA R8, R9, R7, R0 ;  /* 0x0000000709087223 */ /* 0x000fc80000000000 */
[----:B------:R-:W-:-:S04]  /*15e0*/  FFMA R7, R12, R8, R7 ;  /* 0x000000080c077223 */ /* 0x000fc80000000007 */
[----:B------:R-:W-:-:S04]  /*15f0*/  FFMA R8, R9, R7, R0 ;  /* 0x0000000709087223 */ /* 0x000fc80000000000 */
[----:B------:R-:W-:-:S05]  /*1600*/  FFMA R0, R12, R8, R7 ;  /* 0x000000080c007223 */ /* 0x000fca0000000007 */
[----:B------:R-:W-:-:S04]  /*1610*/  SHF.R.U32.HI R3, RZ, 0x17, R0 ;  /* 0x00000017ff037819 */ /* 0x000fc80000011600 */
[----:B------:R-:W-:-:S04]  /*1620*/  LOP3.LUT R3, R3, 0xff, RZ, 0xc0, !PT ;  /* 0x000000ff03037812 */ /* 0x000fc800078ec0ff */
[----:B------:R-:W-:-:S05]  /*1630*/  IADD3 R9, PT, PT, R3, R6, RZ ;  /* 0x0000000603097210 */ /* 0x000fca0007ffe0ff */
[----:B------:R-:W-:-:S05]  /*1640*/  VIADD R3, R9, 0xffffffff ;  /* 0xffffffff09037836 */ /* 0x000fca0000000000 */
[----:B------:R-:W-:-:S13]  /*1650*/  ISETP.GE.U32.AND P0, PT, R3, 0xfe, PT ;  /* 0x000000fe0300780c */ /* 0x000fda0003f06070 */
[----:B------:R-:W-:Y:S05]  /*1660*/  @!P0 BRA `(.L_x_22) ;  /* 0x0000000000808947 */ /* 0x000fea0003800000 */
[----:B------:R-:W-:-:S13]  /*1670*/  ISETP.GT.AND P0, PT, R9, 0xfe, PT ;  /* 0x000000fe0900780c */ /* 0x000fda0003f04270 */
[----:B------:R-:W-:Y:S05]  /*1680*/  @P0 BRA `(.L_x_23) ;  /* 0x00000000006c0947 */ /* 0x000fea0003800000 */
[----:B------:R-:W-:-:S13]  /*1690*/  ISETP.GE.AND P0, PT, R9, 0x1, PT ;  /* 0x000000010900780c */ /* 0x000fda0003f06270 */
[----:B------:R-:W-:Y:S05]  /*16a0*/  @P0 BRA `(.L_x_24) ;  /* 0x0000000000740947 */ /* 0x000fea0003800000 */
[----:B------:R-:W-:Y:S02]  /*16b0*/  ISETP.GE.AND P0, PT, R9, -0x18, PT ;  /* 0xffffffe80900780c */ /* 0x000fe40003f06270 */
[----:B------:R-:W-:-:S11]  /*16c0*/  LOP3.LUT R0, R0, 0x80000000, RZ, 0xc0, !PT ;  /* 0x8000000000007812 */ /* 0x000fd600078ec0ff */
[----:B------:R-:W-:Y:S05]  /*16d0*/  @!P0 BRA `(.L_x_24) ;  /* 0x0000000000688947 */ /* 0x000fea0003800000 */
[CCC-:B------:R-:W-:Y:S01]  /*16e0*/  FFMA.RZ R3, R12.reuse, R8.reuse, R7.reuse ;  /* 0x000000080c037223 */ /* 0x1c0fe2000000c007 */
[CCC-:B------:R-:W-:Y:S01]  /*16f0*/  FFMA.RM R6, R12.reuse, R8.reuse, R7.reuse ;  /* 0x000000080c067223 */ /* 0x1c0fe20000004007 */
[C---:B------:R-:W-:Y:S02]  /*1700*/  ISETP.NE.AND P2, PT, R9.reuse, RZ, PT ;  /* 0x000000ff0900720c */ /* 0x040fe40003f45270 */
[----:B------:R-:W-:Y:S02]  /*1710*/  ISETP.NE.AND P1, PT, R9, RZ, PT ;  /* 0x000000ff0900720c */ /* 0x000fe40003f25270 */
[----:B------:R-:W-:Y:S01]  /*1720*/  LOP3.LUT R5, R3, 0x7fffff, RZ, 0xc0, !PT ;  /* 0x007fffff03057812 */ /* 0x000fe200078ec0ff */
[----:B------:R-:W-:Y:S01]  /*1730*/  FFMA.RP R3, R12, R8, R7 ;  /* 0x000000080c037223 */ /* 0x000fe20000008007 */
[----:B------:R-:W-:Y:S01]  /*1740*/  IADD3 R8, PT, PT, R9, 0x20, RZ ;  /* 0x0000002009087810 */ /* 0x000fe20007ffe0ff */
[----:B------:R-:W-:Y:S01]  /*1750*/  IMAD.MOV R7, RZ, RZ, -R9 ;  /* 0x000000ffff077224 */ /* 0x000fe200078e0a09 */
[----:B------:R-:W-:-:S02]  /*1760*/  LOP3.LUT R5, R5, 0x800000, RZ, 0xfc, !PT ;  /* 0x0080000005057812 */ /* 0x000fc400078efcff */
[----:B------:R-:W-:Y:S02]  /*1770*/  FSETP.NEU.FTZ.AND P0, PT, R3, R6, PT ;  /* 0x000000060300720b */ /* 0x000fe40003f1d000 */
[----:B------:R-:W-:Y:S02]  /*1780*/  SHF.L.U32 R8, R5, R8, RZ ;  /* 0x0000000805087219 */ /* 0x000fe400000006ff */
[----:B------:R-:W-:Y:S02]  /*1790*/  SEL R6, R7, RZ, P2 ;  /* 0x000000ff07067207 */ /* 0x000fe40001000000 */
[----:B------:R-:W-:Y:S02]  /*17a0*/  ISETP.NE.AND P1, PT, R8, RZ, P1 ;  /* 0x000000ff0800720c */ /* 0x000fe40000f25270 */
[----:B------:R-:W-:Y:S02]  /*17b0*/  SHF.R.U32.HI R6, RZ, R6, R5 ;  /* 0x00000006ff067219 */ /* 0x000fe40000011605 */
[----:B------:R-:W-:-:S02]  /*17c0*/  PLOP3.LUT P0, PT, P0, P1, PT, 0xf8, 0x8f ;  /* 0x00000000008f781c */ /* 0x000fc40000703f70 */
[----:B------:R-:W-:Y:S02]  /*17d0*/  SHF.R.U32.HI R8, RZ, 0x1, R6 ;  /* 0x00000001ff087819 */ /* 0x000fe40000011606 */
[----:B------:R-:W-:-:S04]  /*17e0*/  SEL R3, RZ, 0x1, !P0 ;  /* 0x00000001ff037807 */ /* 0x000fc80004000000 */
[----:B------:R-:W-:-:S04]  /*17f0*/  LOP3.LUT R3, R3, 0x1, R8, 0xf8, !PT ;  /* 0x0000000103037812 */ /* 0x000fc800078ef808 */
[----:B------:R-:W-:-:S04]  /*1800*/  LOP3.LUT R3, R3, R6, RZ, 0xc0, !PT ;  /* 0x0000000603037212 */ /* 0x000fc800078ec0ff */
[----:B------:R-:W-:-:S04]  /*1810*/  IADD3 R3, PT, PT, R8, R3, RZ ;  /* 0x0000000308037210 */ /* 0x000fc80007ffe0ff */
[----:B------:R-:W-:Y:S01]  /*1820*/  LOP3.LUT R0, R3, R0, RZ, 0xfc, !PT ;  /* 0x0000000003007212 */ /* 0x000fe200078efcff */
[----:B------:R-:W-:Y:S06]  /*1830*/  BRA `(.L_x_24) ;  /* 0x0000000000107947 */ /* 0x000fec0003800000 */
.L_x_23:
[----:B------:R-:W-:-:S04]  /*1840*/  LOP3.LUT R0, R0, 0x80000000, RZ, 0xc0, !PT ;  /* 0x8000000000007812 */ /* 0x000fc800078ec0ff */
[----:B------:R-:W-:Y:S01]  /*1850*/  LOP3.LUT R0, R0, 0x7f800000, RZ, 0xfc, !PT ;  /* 0x7f80000000007812 */ /* 0x000fe200078efcff */
[----:B------:R-:W-:Y:S06]  /*1860*/  BRA `(.L_x_24) ;  /* 0x0000000000047947 */ /* 0x000fec0003800000 */
.L_x_22:
[----:B------:R-:W-:-:S07]  /*1870*/  IMAD R0, R6, 0x800000, R0 ;  /* 0x0080000006007824 */ /* 0x000fce00078e0200 */
.L_x_24:
[----:B------:R-:W-:Y:S05]  /*1880*/  BSYNC.RECONVERGENT B2 ;  /* 0x0000000000027941 */ /* 0x000fea0003800200 */
.L_x_21:
[----:B------:R-:W-:Y:S05]  /*1890*/  BRA `(.L_x_25) ;  /* 0x0000000000207947 */ /* 0x000fea0003800000 */
.L_x_20:
[----:B------:R-:W-:-:S04]  /*18a0*/  LOP3.LUT R0, R3, 0x80000000, R0, 0x48, !PT ;  /* 0x8000000003007812 */ /* 0x000fc800078e4800 */
[----:B------:R-:W-:Y:S01]  /*18b0*/  LOP3.LUT R0, R0, 0x7f800000, RZ, 0xfc, !PT ;  /* 0x7f80000000007812 */ /* 0x000fe200078efcff */
[----:B------:R-:W-:Y:S06]  /*18c0*/  BRA `(.L_x_25) ;  /* 0x0000000000147947 */ /* 0x000fec0003800000 */
.L_x_19:
[----:B------:R-:W-:Y:S01]  /*18d0*/  LOP3.LUT R0, R3, 0x80000000, R0, 0x48, !PT ;  /* 0x8000000003007812 */ /* 0x000fe200078e4800 */
[----:B------:R-:W-:Y:S06]  /*18e0*/  BRA `(.L_x_25) ;  /* 0x00000000000c7947 */ /* 0x000fec0003800000 */
.L_x_18:
[----:B------:R-:W0:Y:S01]  /*18f0*/  MUFU.RSQ R0, -QNAN ;  /* 0xffc0000000007908 */ /* 0x000e220000001400 */
[----:B------:R-:W-:Y:S05]  /*1900*/  BRA `(.L_x_25) ;  /* 0x0000000000047947 */ /* 0x000fea0003800000 */
.L_x_17:
[----:B------:R-:W-:-:S07]  /*1910*/  FADD.FTZ R0, R0, R3 ;  /* 0x0000000300007221 */ /* 0x000fce0000010000 */
.L_x_25:
[----:B------:R-:W-:Y:S05]  /*1920*/  BSYNC.RECONVERGENT B1 ;  /* 0x0000000000017941 */ /* 0x000fea0003800200 */
.L_x_15:
[----:B------:R-:W-:-:S04]  /*1930*/  HFMA2 R3, -RZ, RZ, 0, 0 ;  /* 0x00000000ff037431 */ /* 0x000fc800000001ff */
[----:B0-----:R-:W-:Y:S05]  /*1940*/  RET.REL.NODEC R2 `(_Z17avg_pool2d_kernelPKfPfiiiiiiiii) ;  /* 0xffffffe402ac7950 */ /* 0x001fea0003c3ffff */
.L_x_26:
[----:B------:R-:W-:-:S00]  /*1950*/  BRA `(.L_x_26) ;  /* 0xfffffffc00fc7947 */ /* 0x000fc0000383ffff */
[----:B------:R-:W-:-:S00]  /*1960*/  NOP ;  /* 0x0000000000007918 */ /* 0x000fc00000000000 */
        /* <DEDUP_REMOVED lines=9> */
.L_x_27:


//--------------------- .nv.shared.reserved.0     --------------------------
	.section	.nv.shared.reserved.0,"aw",@nobits
	.weak		__nv_reservedSMEM_offset_0_alias
	.size		__nv_reservedSMEM_offset_0_alias, 0, 64
	.other		__nv_reservedSMEM_offset_0_alias,@"STO_CUDA_RESERVED_SHARED STV_DEFAULT"
__nv_reservedSMEM_offset_0_alias:
	.zero		0
	.zero		64


//--------------------- .nv.constant0._Z17avg_pool2d_kernelPKfPfiiiiiiiii --------------------------
	.section	.nv.constant0._Z17avg_pool2d_kernelPKfPfiiiiiiiii,"a",@progbits
	.sectionflags	@""
	.align	4
.nv.constant0._Z17avg_pool2d_kernelPKfPfiiiiiiiii:
	.zero		948


//--------------------- SYMBOLS --------------------------

	.type		.nv.reservedSmem.offset0,@object
	.size		.nv.reservedSmem.offset0,0x4
